//
// Generated by NVIDIA NVVM Compiler
//
// Compiler Build ID: CL-36424714
// Cuda compilation tools, release 13.0, V13.0.88
// Based on NVVM 20.0.0
//

.version 9.0
.target sm_100
.address_size 64

	// .globl	_Z19seq_prefetch_kernelPKfPfmmimi

.visible .entry _Z19seq_prefetch_kernelPKfPfmmimi(
	.param .u64 .ptr .align 1 _Z19seq_prefetch_kernelPKfPfmmimi_param_0,
	.param .u64 .ptr .align 1 _Z19seq_prefetch_kernelPKfPfmmimi_param_1,
	.param .u64 _Z19seq_prefetch_kernelPKfPfmmimi_param_2,
	.param .u64 _Z19seq_prefetch_kernelPKfPfmmimi_param_3,
	.param .u32 _Z19seq_prefetch_kernelPKfPfmmimi_param_4,
	.param .u64 _Z19seq_prefetch_kernelPKfPfmmimi_param_5,
	.param .u32 _Z19seq_prefetch_kernelPKfPfmmimi_param_6
)
{
	.reg .pred 	%p<42>;
	.reg .b32 	%r<25>;
	.reg .b32 	%f<9>;
	.reg .b64 	%rd<150>;

	ld.param.u64 	%rd60, [_Z19seq_prefetch_kernelPKfPfmmimi_param_0];
	ld.param.u64 	%rd61, [_Z19seq_prefetch_kernelPKfPfmmimi_param_1];
	ld.param.u64 	%rd62, [_Z19seq_prefetch_kernelPKfPfmmimi_param_2];
	ld.param.u32 	%r5, [_Z19seq_prefetch_kernelPKfPfmmimi_param_4];
	ld.param.u64 	%rd64, [_Z19seq_prefetch_kernelPKfPfmmimi_param_5];
	cvta.to.global.u64 	%rd1, %rd61;
	cvta.to.global.u64 	%rd2, %rd60;
	setp.lt.s32 	%p2, %r5, 1;
	@%p2 bra 	$L__BB0_49;
	ld.param.u64 	%rd138, [_Z19seq_prefetch_kernelPKfPfmmimi_param_3];
	mov.u32 	%r7, %tid.x;
	mov.u32 	%r8, %ntid.x;
	mov.u32 	%r9, %ctaid.x;
	mad.lo.s32 	%r10, %r9, %r8, %r7;
	cvt.s64.s32 	%rd65, %r10;
	cvt.u64.u32 	%rd66, %r5;
	mul.lo.s64 	%rd3, %rd66, %rd65;
	mul.lo.s64 	%rd67, %rd3, %rd138;
	add.s64 	%rd143, %rd67, %rd138;
	sub.s64 	%rd142, 1023, %rd67;
	shl.b64 	%rd6, %rd64, 2;
	mov.b32 	%r23, 0;
$L__BB0_2:
	ld.param.u64 	%rd139, [_Z19seq_prefetch_kernelPKfPfmmimi_param_3];
	min.u64 	%rd68, %rd62, %rd143;
	add.s64 	%rd69, %rd68, %rd142;
	shr.u64 	%rd70, %rd69, 10;
	add.s64 	%rd71, %rd70, 3;
	shr.u64 	%rd9, %rd71, 2;
	cvt.u64.u32 	%rd72, %r23;
	add.s64 	%rd73, %rd3, %rd72;
	mul.lo.s64 	%rd10, %rd73, %rd139;
	add.s64 	%rd11, %rd10, %rd139;
	min.u64 	%rd12, %rd11, %rd62;
	setp.ge.u64 	%p3, %rd10, %rd62;
	@%p3 bra 	$L__BB0_48;
	sub.s64 	%rd74, %rd12, %rd10;
	add.s64 	%rd13, %rd74, 1023;
	shr.u64 	%rd14, %rd13, 10;
	cvt.u32.u64 	%r2, %rd9;
	setp.lt.s32 	%p4, %r2, 1;
	@%p4 bra 	$L__BB0_18;
	mov.b32 	%r24, 0;
	mov.pred 	%p41, -1;
$L__BB0_5:
	shl.b32 	%r12, %r24, 2;
	cvt.u64.u32 	%rd16, %r12;
	setp.le.u64 	%p6, %rd14, %rd16;
	@%p6 bra 	$L__BB0_8;
	shl.b64 	%rd75, %rd16, 10;
	add.s64 	%rd17, %rd75, %rd10;
	setp.ge.u64 	%p7, %rd17, %rd62;
	@%p7 bra 	$L__BB0_8;
	shl.b64 	%rd78, %rd17, 2;
	add.s64 	%rd76, %rd60, %rd78;
	// begin inline asm
	prefetch.global.L2 [%rd76];
	// end inline asm
	add.s64 	%rd77, %rd61, %rd78;
	// begin inline asm
	prefetch.global.L2 [%rd77];
	// end inline asm
$L__BB0_8:
	cvt.u32.u64 	%r13, %rd16;
	add.s32 	%r14, %r13, 1;
	cvt.u64.u32 	%rd18, %r14;
	setp.le.u64 	%p8, %rd14, %rd18;
	@%p8 bra 	$L__BB0_11;
	shl.b64 	%rd79, %rd18, 10;
	add.s64 	%rd19, %rd79, %rd10;
	setp.ge.u64 	%p9, %rd19, %rd62;
	@%p9 bra 	$L__BB0_11;
	shl.b64 	%rd82, %rd19, 2;
	add.s64 	%rd80, %rd60, %rd82;
	// begin inline asm
	prefetch.global.L2 [%rd80];
	// end inline asm
	add.s64 	%rd81, %rd61, %rd82;
	// begin inline asm
	prefetch.global.L2 [%rd81];
	// end inline asm
$L__BB0_11:
	cvt.u32.u64 	%r15, %rd16;
	add.s32 	%r16, %r15, 2;
	cvt.u64.u32 	%rd20, %r16;
	setp.le.u64 	%p10, %rd14, %rd20;
	@%p10 bra 	$L__BB0_14;
	shl.b64 	%rd83, %rd20, 10;
	add.s64 	%rd21, %rd83, %rd10;
	setp.ge.u64 	%p11, %rd21, %rd62;
	@%p11 bra 	$L__BB0_14;
	shl.b64 	%rd86, %rd21, 2;
	add.s64 	%rd84, %rd60, %rd86;
	// begin inline asm
	prefetch.global.L2 [%rd84];
	// end inline asm
	add.s64 	%rd85, %rd61, %rd86;
	// begin inline asm
	prefetch.global.L2 [%rd85];
	// end inline asm
$L__BB0_14:
	cvt.u32.u64 	%r17, %rd16;
	add.s32 	%r18, %r17, 3;
	cvt.u64.u32 	%rd22, %r18;
	setp.le.u64 	%p12, %rd14, %rd22;
	@%p12 bra 	$L__BB0_17;
	shl.b64 	%rd87, %rd22, 10;
	add.s64 	%rd23, %rd87, %rd10;
	setp.ge.u64 	%p13, %rd23, %rd62;
	@%p13 bra 	$L__BB0_17;
	shl.b64 	%rd90, %rd23, 2;
	add.s64 	%rd88, %rd60, %rd90;
	// begin inline asm
	prefetch.global.L2 [%rd88];
	// end inline asm
	add.s64 	%rd89, %rd61, %rd90;
	// begin inline asm
	prefetch.global.L2 [%rd89];
	// end inline asm
$L__BB0_17:
	cvt.u32.u64 	%r20, %rd18;
	mad.lo.s32 	%r21, %r24, -3, %r20;
	setp.lt.u32 	%p15, %r21, %r2;
	and.pred  	%p16, %p41, %p15;
	mov.b32 	%r24, 1;
	mov.pred 	%p41, 0;
	@%p16 bra 	$L__BB0_5;
$L__BB0_18:
	setp.lt.u64 	%p17, %rd13, 1024;
	@%p17 bra 	$L__BB0_48;
	max.u64 	%rd15, %rd9, 1;
	mov.b64 	%rd144, 0;
$L__BB0_20:
	add.s64 	%rd25, %rd144, 2;
	setp.ge.u64 	%p18, %rd25, %rd9;
	@%p18 bra 	$L__BB0_33;
	shl.b64 	%rd26, %rd25, 2;
	setp.ge.u64 	%p19, %rd26, %rd14;
	@%p19 bra 	$L__BB0_24;
	shl.b64 	%rd92, %rd25, 12;
	add.s64 	%rd27, %rd92, %rd10;
	setp.ge.u64 	%p20, %rd27, %rd62;
	@%p20 bra 	$L__BB0_24;
	shl.b64 	%rd95, %rd27, 2;
	add.s64 	%rd93, %rd60, %rd95;
	// begin inline asm
	prefetch.global.L2 [%rd93];
	// end inline asm
	add.s64 	%rd94, %rd61, %rd95;
	// begin inline asm
	prefetch.global.L2 [%rd94];
	// end inline asm
$L__BB0_24:
	add.s64 	%rd28, %rd26, 1;
	setp.ge.u64 	%p21, %rd28, %rd14;
	@%p21 bra 	$L__BB0_27;
	shl.b64 	%rd96, %rd28, 10;
	add.s64 	%rd29, %rd96, %rd10;
	setp.ge.u64 	%p22, %rd29, %rd62;
	@%p22 bra 	$L__BB0_27;
	shl.b64 	%rd99, %rd29, 2;
	add.s64 	%rd97, %rd60, %rd99;
	// begin inline asm
	prefetch.global.L2 [%rd97];
	// end inline asm
	add.s64 	%rd98, %rd61, %rd99;
	// begin inline asm
	prefetch.global.L2 [%rd98];
	// end inline asm
$L__BB0_27:
	add.s64 	%rd30, %rd26, 2;
	setp.ge.u64 	%p23, %rd30, %rd14;
	@%p23 bra 	$L__BB0_30;
	shl.b64 	%rd100, %rd30, 10;
	add.s64 	%rd31, %rd100, %rd10;
	setp.ge.u64 	%p24, %rd31, %rd62;
	@%p24 bra 	$L__BB0_30;
	shl.b64 	%rd103, %rd31, 2;
	add.s64 	%rd101, %rd60, %rd103;
	// begin inline asm
	prefetch.global.L2 [%rd101];
	// end inline asm
	add.s64 	%rd102, %rd61, %rd103;
	// begin inline asm
	prefetch.global.L2 [%rd102];
	// end inline asm
$L__BB0_30:
	add.s64 	%rd32, %rd26, 3;
	setp.ge.u64 	%p25, %rd32, %rd14;
	@%p25 bra 	$L__BB0_33;
	shl.b64 	%rd104, %rd32, 10;
	add.s64 	%rd33, %rd104, %rd10;
	setp.ge.u64 	%p26, %rd33, %rd62;
	@%p26 bra 	$L__BB0_33;
	shl.b64 	%rd107, %rd33, 2;
	add.s64 	%rd105, %rd60, %rd107;
	// begin inline asm
	prefetch.global.L2 [%rd105];
	// end inline asm
	add.s64 	%rd106, %rd61, %rd107;
	// begin inline asm
	prefetch.global.L2 [%rd106];
	// end inline asm
$L__BB0_33:
	shl.b64 	%rd108, %rd144, 2;
	setp.ge.u64 	%p27, %rd108, %rd14;
	@%p27 bra 	$L__BB0_47;
	shl.b64 	%rd109, %rd144, 12;
	add.s64 	%rd34, %rd109, %rd10;
	add.s64 	%rd110, %rd34, 1024;
	min.u64 	%rd35, %rd110, %rd12;
	min.u64 	%rd111, %rd35, %rd62;
	setp.le.u64 	%p28, %rd111, %rd34;
	@%p28 bra 	$L__BB0_37;
	ld.param.u64 	%rd140, [_Z19seq_prefetch_kernelPKfPfmmimi_param_3];
	shl.b64 	%rd112, %rd144, 14;
	cvt.u64.u32 	%rd113, %r23;
	add.s64 	%rd114, %rd3, %rd113;
	mul.lo.s64 	%rd115, %rd140, %rd114;
	shl.b64 	%rd116, %rd115, 2;
	add.s64 	%rd145, %rd116, %rd112;
	mov.u64 	%rd146, %rd34;
$L__BB0_36:
	add.s64 	%rd117, %rd2, %rd145;
	ld.global.f32 	%f1, [%rd117];
	fma.rn.f32 	%f2, %f1, 0f3FC00000, 0f40000000;
	add.s64 	%rd118, %rd1, %rd145;
	st.global.f32 	[%rd118], %f2;
	add.s64 	%rd146, %rd146, %rd64;
	add.s64 	%rd145, %rd145, %rd6;
	setp.lt.u64 	%p29, %rd146, %rd111;
	@%p29 bra 	$L__BB0_36;
$L__BB0_37:
	shl.b64 	%rd119, %rd144, 2;
	or.b64  	%rd120, %rd119, 1;
	setp.ge.u64 	%p30, %rd120, %rd14;
	@%p30 bra 	$L__BB0_47;
	add.s64 	%rd148, %rd34, 2048;
	min.u64 	%rd43, %rd148, %rd12;
	add.s64 	%rd121, %rd34, 1024;
	min.u64 	%rd122, %rd43, %rd62;
	setp.le.u64 	%p31, %rd122, %rd121;
	@%p31 bra 	$L__BB0_41;
	add.s64 	%rd147, %rd34, 1024;
$L__BB0_40:
	shl.b64 	%rd123, %rd147, 2;
	add.s64 	%rd124, %rd2, %rd123;
	ld.global.f32 	%f3, [%rd124];
	fma.rn.f32 	%f4, %f3, 0f3FC00000, 0f40000000;
	add.s64 	%rd125, %rd1, %rd123;
	st.global.f32 	[%rd125], %f4;
	add.s64 	%rd147, %rd147, %rd64;
	setp.lt.u64 	%p32, %rd147, %rd122;
	@%p32 bra 	$L__BB0_40;
$L__BB0_41:
	mad.lo.s64 	%rd126, %rd144, 3, %rd25;
	setp.ge.u64 	%p33, %rd126, %rd14;
	@%p33 bra 	$L__BB0_47;
	add.s64 	%rd149, %rd34, 3072;
	min.u64 	%rd49, %rd149, %rd12;
	min.u64 	%rd127, %rd49, %rd62;
	setp.le.u64 	%p34, %rd127, %rd148;
	@%p34 bra 	$L__BB0_44;
$L__BB0_43:
	shl.b64 	%rd128, %rd148, 2;
	add.s64 	%rd129, %rd2, %rd128;
	ld.global.f32 	%f5, [%rd129];
	fma.rn.f32 	%f6, %f5, 0f3FC00000, 0f40000000;
	add.s64 	%rd130, %rd1, %rd128;
	st.global.f32 	[%rd130], %f6;
	add.s64 	%rd148, %rd148, %rd64;
	setp.lt.u64 	%p35, %rd148, %rd127;
	@%p35 bra 	$L__BB0_43;
$L__BB0_44:
	shl.b64 	%rd131, %rd144, 2;
	or.b64  	%rd132, %rd131, 3;
	setp.ge.u64 	%p36, %rd132, %rd14;
	@%p36 bra 	$L__BB0_47;
	add.s64 	%rd133, %rd34, 4096;
	min.u64 	%rd53, %rd133, %rd12;
	min.u64 	%rd134, %rd53, %rd62;
	setp.le.u64 	%p37, %rd134, %rd149;
	@%p37 bra 	$L__BB0_47;
$L__BB0_46:
	shl.b64 	%rd135, %rd149, 2;
	add.s64 	%rd136, %rd2, %rd135;
	ld.global.f32 	%f7, [%rd136];
	fma.rn.f32 	%f8, %f7, 0f3FC00000, 0f40000000;
	add.s64 	%rd137, %rd1, %rd135;
	st.global.f32 	[%rd137], %f8;
	add.s64 	%rd149, %rd149, %rd64;
	setp.lt.u64 	%p38, %rd149, %rd134;
	@%p38 bra 	$L__BB0_46;
$L__BB0_47:
	add.s64 	%rd144, %rd144, 1;
	setp.ne.s64 	%p39, %rd144, %rd15;
	@%p39 bra 	$L__BB0_20;
$L__BB0_48:
	ld.param.u64 	%rd141, [_Z19seq_prefetch_kernelPKfPfmmimi_param_3];
	add.s32 	%r23, %r23, 1;
	add.s64 	%rd143, %rd11, %rd141;
	sub.s64 	%rd142, %rd142, %rd141;
	setp.ne.s32 	%p40, %r23, %r5;
	@%p40 bra 	$L__BB0_2;
$L__BB0_49:
	ret;

}


// ===== COMPILED SASS (sm_100) =====

	.target	sm_100

	.elftype	@"ET_EXEC"


//--------------------- .note.nv.tkinfo           --------------------------
	.section	.note.nv.tkinfo,"",@"SHT_NOTE"
	.sectionflags	@"SHF_NOTE_NV_TKINFO"
	.tkinfo
        /*0018*/ 	.word	0x00000002
        /*0030*/ 	.string	""
        /*0030*/ 	.string	"ptxas"
        /*0030*/ 	.string	"Cuda compilation tools, release 13.0, V13.0.88"
        /*0030*/ 	.string	"Build cuda_13.0.r13.0/compiler.36424714_0"
        /*0030*/ 	.string	"-arch sm_100 -m 64 "



//--------------------- .note.nv.cuinfo           --------------------------
	.section	.note.nv.cuinfo,"",@"SHT_NOTE"
	.sectionflags	@"SHF_NOTE_NV_CUINFO"
        /*0018*/ 	.short	0x0002
        /*001a*/ 	.short	0x0064
        /*001c*/ 	.short	0x0082
	.zero		2


//--------------------- .nv.info                  --------------------------
	.section	.nv.info,"",@"SHT_CUDA_INFO"
	.align	4


	//----- nvinfo : EIATTR_REGCOUNT
	.align		4
        /*0000*/ 	.byte	0x04, 0x2f
        /*0002*/ 	.short	(.L_1 - .L_0)
	.align		4
.L_0:
        /*0004*/ 	.word	index@(_Z19seq_prefetch_kernelPKfPfmmimi)
        /*0008*/ 	.word	0x00000024


	//----- nvinfo : EIATTR_FRAME_SIZE
	.align		4
.L_1:
        /*000c*/ 	.byte	0x04, 0x11
        /*000e*/ 	.short	(.L_3 - .L_2)
	.align		4
.L_2:
        /*0010*/ 	.word	index@(_Z19seq_prefetch_kernelPKfPfmmimi)
        /*0014*/ 	.word	0x00000000


	//----- nvinfo : EIATTR_MIN_STACK_SIZE
	.align		4
.L_3:
        /*0018*/ 	.byte	0x04, 0x12
        /*001a*/ 	.short	(.L_5 - .L_4)
	.align		4
.L_4:
        /*001c*/ 	.word	index@(_Z19seq_prefetch_kernelPKfPfmmimi)
        /*0020*/ 	.word	0x00000000
.L_5:


//--------------------- .nv.compat                --------------------------
	.section	.nv.compat,"",@"SHT_CUDA_COMPAT_INFO"
	.align	4
        /*0000*/ 	.byte	0x02, 0x09, 0x00, 0x00, 0x02, 0x02, 0x01, 0x00, 0x02, 0x05, 0x05, 0x00, 0x03, 0x07, 0x01, 0x01
        /*0010*/ 	.byte	0x02, 0x03, 0x00, 0x00, 0x02, 0x06, 0x01, 0x00, 0x04, 0x0b, 0x08, 0x00, 0x09, 0x00, 0x00, 0x00
        /*0020*/ 	.byte	0x00, 0x00, 0x00, 0x00


//--------------------- .nv.info._Z19seq_prefetch_kernelPKfPfmmimi --------------------------
	.section	.nv.info._Z19seq_prefetch_kernelPKfPfmmimi,"",@"SHT_CUDA_INFO"
	.sectionflags	@""
	.align	4


	//----- nvinfo : EIATTR_CUDA_API_VERSION
	.align		4
        /*0000*/ 	.byte	0x04, 0x37
        /*0002*/ 	.short	(.L_7 - .L_6)
.L_6:
        /*0004*/ 	.word	0x00000082


	//----- nvinfo : EIATTR_KPARAM_INFO
	.align		4
.L_7:
        /*0008*/ 	.byte	0x04, 0x17
        /*000a*/ 	.short	(.L_9 - .L_8)
.L_8:
        /*000c*/ 	.word	0x00000000
        /*0010*/ 	.short	0x0006
        /*0012*/ 	.short	0x0030
        /*0014*/ 	.byte	0x00, 0xf0, 0x11, 0x00


	//----- nvinfo : EIATTR_KPARAM_INFO
	.align		4
.L_9:
        /*0018*/ 	.byte	0x04, 0x17
        /*001a*/ 	.short	(.L_11 - .L_10)
.L_10:
        /*001c*/ 	.word	0x00000000
        /*0020*/ 	.short	0x0005
        /*0022*/ 	.short	0x0028
        /*0024*/ 	.byte	0x00, 0xf0, 0x21, 0x00


	//----- nvinfo : EIATTR_KPARAM_INFO
	.align		4
.L_11:
        /*0028*/ 	.byte	0x04, 0x17
        /*002a*/ 	.short	(.L_13 - .L_12)
.L_12:
        /*002c*/ 	.word	0x00000000
        /*0030*/ 	.short	0x0004
        /*0032*/ 	.short	0x0020
        /*0034*/ 	.byte	0x00, 0xf0, 0x11, 0x00


	//----- nvinfo : EIATTR_KPARAM_INFO
	.align		4
.L_13:
        /*0038*/ 	.byte	0x04, 0x17
        /*003a*/ 	.short	(.L_15 - .L_14)
.L_14:
        /*003c*/ 	.word	0x00000000
        /*0040*/ 	.short	0x0003
        /*0042*/ 	.short	0x0018
        /*0044*/ 	.byte	0x00, 0xf0, 0x21, 0x00


	//----- nvinfo : EIATTR_KPARAM_INFO
	.align		4
.L_15:
        /*0048*/ 	.byte	0x04, 0x17
        /*004a*/ 	.short	(.L_17 - .L_16)
.L_16:
        /*004c*/ 	.word	0x00000000
        /*0050*/ 	.short	0x0002
        /*0052*/ 	.short	0x0010
        /*0054*/ 	.byte	0x00, 0xf0, 0x21, 0x00


	//----- nvinfo : EIATTR_KPARAM_INFO
	.align		4
.L_17:
        /*0058*/ 	.byte	0x04, 0x17
        /*005a*/ 	.short	(.L_19 - .L_18)
.L_18:
        /*005c*/ 	.word	0x00000000
        /*0060*/ 	.short	0x0001
        /*0062*/ 	.short	0x0008
        /*0064*/ 	.byte	0x00, 0xf5, 0x21, 0x00


	//----- nvinfo : EIATTR_KPARAM_INFO
	.align		4
.L_19:
        /*0068*/ 	.byte	0x04, 0x17
        /*006a*/ 	.short	(.L_21 - .L_20)
.L_20:
        /*006c*/ 	.word	0x00000000
        /*0070*/ 	.short	0x0000
        /*0072*/ 	.short	0x0000
        /*0074*/ 	.byte	0x00, 0xf5, 0x21, 0x00


	//----- nvinfo : EIATTR_SPARSE_MMA_MASK
	.align		4
.L_21:
        /*0078*/ 	.byte	0x03, 0x50
        /*007a*/ 	.short	0x0000


	//----- nvinfo : EIATTR_MAXREG_COUNT
	.align		4
        /*007c*/ 	.byte	0x03, 0x1b
        /*007e*/ 	.short	0x00ff


	//----- nvinfo : EIATTR_MERCURY_ISA_VERSION
	.align		4
        /*0080*/ 	.byte	0x03, 0x5f
        /*0082*/ 	.short	0x0101


	//----- nvinfo : EIATTR_VRC_CTA_INIT_COUNT
	.align		4
        /*0084*/ 	.byte	0x02, 0x4a
	.zero		1
	.zero		1


	//----- nvinfo : EIATTR_EXIT_INSTR_OFFSETS
	.align		4
        /*0088*/ 	.byte	0x04, 0x1c
        /*008a*/ 	.short	(.L_23 - .L_22)


	//   ....[0]....
.L_22:
        /*008c*/ 	.word	0x00000030


	//   ....[1]....
        /*0090*/ 	.word	0x00001c60


	//----- nvinfo : EIATTR_CRS_STACK_SIZE
	.align		4
.L_23:
        /*0094*/ 	.byte	0x04, 0x1e
        /*0096*/ 	.short	(.L_25 - .L_24)
.L_24:
        /*0098*/ 	.word	0x00000000


	//----- nvinfo : EIATTR_CBANK_PARAM_SIZE
	.align		4
.L_25:
        /*009c*/ 	.byte	0x03, 0x19
        /*009e*/ 	.short	0x0034


	//----- nvinfo : EIATTR_PARAM_CBANK
	.align		4
        /*00a0*/ 	.byte	0x04, 0x0a
        /*00a2*/ 	.short	(.L_27 - .L_26)
	.align		4
.L_26:
        /*00a4*/ 	.word	index@(.nv.constant0._Z19seq_prefetch_kernelPKfPfmmimi)
        /*00a8*/ 	.short	0x0380
        /*00aa*/ 	.short	0x0034


	//----- nvinfo : EIATTR_SW_WAR
	.align		4
.L_27:
        /*00ac*/ 	.byte	0x04, 0x36
        /*00ae*/ 	.short	(.L_29 - .L_28)
.L_28:
        /*00b0*/ 	.word	0x00000008
.L_29:


//--------------------- .nv.callgraph             --------------------------
	.section	.nv.callgraph,"",@"SHT_CUDA_CALLGRAPH"
	.align	4
	.sectionentsize	8
	.align		4
        /*0000*/ 	.word	0x00000000
	.align		4
        /*0004*/ 	.word	0xffffffff
	.align		4
        /*0008*/ 	.word	0x00000000
	.align		4
        /*000c*/ 	.word	0xfffffffe
	.align		4
        /*0010*/ 	.word	0x00000000
	.align		4
        /*0014*/ 	.word	0xfffffffd
	.align		4
        /*0018*/ 	.word	0x00000000
	.align		4
        /*001c*/ 	.word	0xfffffffc


//--------------------- .text._Z19seq_prefetch_kernelPKfPfmmimi --------------------------
	.section	.text._Z19seq_prefetch_kernelPKfPfmmimi,"ax",@progbits
	.align	128
        .global         _Z19seq_prefetch_kernelPKfPfmmimi
        .type           _Z19seq_prefetch_kernelPKfPfmmimi,@function
        .size           _Z19seq_prefetch_kernelPKfPfmmimi,(.L_x_36 - _Z19seq_prefetch_kernelPKfPfmmimi)
        .other          _Z19seq_prefetch_kernelPKfPfmmimi,@"STO_CUDA_ENTRY STV_DEFAULT"
_Z19seq_prefetch_kernelPKfPfmmimi:
.text._Z19seq_prefetch_kernelPKfPfmmimi:
[----:B------:R-:W-:Y:S08]  /*0000*/  LDC R1, c[0x0][0x37c] ;  /* 0x0000df00ff017b82 */ /* 0x000ff00000000800 */
[----:B------:R-:W0:Y:S02]  /*0010*/  LDC R11, c[0x0][0x3a0] ;  /* 0x0000e800ff0b7b82 */ /* 0x000e240000000800 */
[----:B0-----:R-:W-:-:S13]  /*0020*/  ISETP.GE.AND P0, PT, R11, 0x1, PT ;  /* 0x000000010b00780c */ /* 0x001fda0003f06270 */
[----:B------:R-:W-:Y:S05]  /*0030*/  @!P0 EXIT ;  /* 0x000000000000894d */ /* 0x000fea0003800000 */
[----:B------:R-:W0:Y:S01]  /*0040*/  S2R R2, SR_TID.X ;  /* 0x0000000000027919 */ /* 0x000e220000002100 */
[----:B------:R-:W0:Y:S01]  /*0050*/  LDCU UR4, c[0x0][0x360] ;  /* 0x00006c00ff0477ac */ /* 0x000e220008000800 */
[----:B------:R-:W1:Y:S01]  /*0060*/  LDC.64 R6, c[0x0][0x398] ;  /* 0x0000e600ff067b82 */ /* 0x000e620000000a00 */
[----:B------:R-:W-:Y:S01]  /*0070*/  IMAD.MOV.U32 R10, RZ, RZ, 0x3ff ;  /* 0x000003ffff0a7424 */ /* 0x000fe200078e00ff */
[----:B------:R-:W0:Y:S01]  /*0080*/  S2R R3, SR_CTAID.X ;  /* 0x0000000000037919 */ /* 0x000e220000002500 */
[----:B------:R-:W2:Y:S05]  /*0090*/  LDCU.64 UR6, c[0x0][0x358] ;  /* 0x00006b00ff0677ac */ /* 0x000eaa0008000a00 */
[----:B------:R-:W3:Y:S02]  /*00a0*/  LDC.64 R4, c[0x0][0x3a8] ;  /* 0x0000ea00ff047b82 */ /* 0x000ee40000000a00 */
[----:B---3--:R-:W-:Y:S01]  /*00b0*/  SHF.L.U64.HI R5, R4, 0x2, R5 ;  /* 0x0000000204057819 */ /* 0x008fe20000010205 */
[----:B0-----:R-:W-:Y:S01]  /*00c0*/  IMAD R2, R3, UR4, R2 ;  /* 0x0000000403027c24 */ /* 0x001fe2000f8e0202 */
[----:B------:R-:W0:Y:S04]  /*00d0*/  LDCU.64 UR4, c[0x0][0x398] ;  /* 0x00007300ff0477ac */ /* 0x000e280008000a00 */
[----:B------:R-:W-:Y:S01]  /*00e0*/  SHF.R.S32.HI R9, RZ, 0x1f, R2 ;  /* 0x0000001fff097819 */ /* 0x000fe20000011402 */
[----:B------:R-:W-:-:S04]  /*00f0*/  IMAD.WIDE.U32 R2, R2, R11, RZ ;  /* 0x0000000b02027225 */ /* 0x000fc800078e00ff */
[----:B------:R-:W-:Y:S01]  /*0100*/  IMAD R0, R9, R11, R3 ;  /* 0x0000000b09007224 */ /* 0x000fe200078e0203 */
[----:B------:R-:W-:Y:S01]  /*0110*/  IADD3 R15, P0, PT, RZ, -R2, RZ ;  /* 0x80000002ff0f7210 */ /* 0x000fe20007f1e0ff */
[----:B------:R-:W-:-:S04]  /*0120*/  IMAD.MOV.U32 R11, RZ, RZ, 0x0 ;  /* 0x00000000ff0b7424 */ /* 0x000fc800078e00ff */
[----:B------:R-:W-:Y:S02]  /*0130*/  IMAD.X R8, RZ, RZ, ~R0, P0 ;  /* 0x000000ffff087224 */ /* 0x000fe400000e0e00 */
[----:B0-----:R-:W-:Y:S02]  /*0140*/  IMAD R9, R0, UR4, RZ ;  /* 0x0000000400097c24 */ /* 0x001fe4000f8e02ff */
[----:B------:R-:W-:Y:S02]  /*0150*/  IMAD R8, R8, UR4, RZ ;  /* 0x0000000408087c24 */ /* 0x000fe4000f8e02ff */
[----:B------:R-:W-:-:S04]  /*0160*/  IMAD.WIDE.U32 R10, R15, UR4, R10 ;  /* 0x000000040f0a7c25 */ /* 0x000fc8000f8e000a */
[----:B------:R-:W-:Y:S02]  /*0170*/  IMAD R15, R15, UR5, R8 ;  /* 0x000000050f0f7c24 */ /* 0x000fe4000f8e0208 */
[----:B-1----:R-:W-:Y:S01]  /*0180*/  IMAD.WIDE.U32 R6, R2, UR4, R6 ;  /* 0x0000000402067c25 */ /* 0x002fe2000f8e0006 */
[----:B------:R-:W-:-:S03]  /*0190*/  UMOV UR4, URZ ;  /* 0x000000ff00047c82 */ /* 0x000fc60008000000 */
[----:B------:R-:W-:Y:S02]  /*01a0*/  IMAD R13, R2, UR5, R9 ;  /* 0x00000005020d7c24 */ /* 0x000fe4000f8e0209 */
[----:B------:R-:W-:Y:S02]  /*01b0*/  IMAD.IADD R11, R11, 0x1, R15 ;  /* 0x000000010b0b7824 */ /* 0x000fe400078e020f */
[----:B------:R-:W-:Y:S02]  /*01c0*/  IMAD.MOV.U32 R9, RZ, RZ, R6 ;  /* 0x000000ffff097224 */ /* 0x000fe400078e0006 */
[----:B--2---:R-:W-:-:S07]  /*01d0*/  IMAD.IADD R12, R7, 0x1, R13 ;  /* 0x00000001070c7824 */ /* 0x004fce00078e020d */
.L_x_34:
[----:B------:R-:W0:Y:S01]  /*01e0*/  LDCU.128 UR12, c[0x0][0x390] ;  /* 0x00007200ff0c77ac */ /* 0x000e220008000c00 */
[----:B------:R-:W-:Y:S01]  /*01f0*/  IADD3 R8, P1, PT, R2, UR4, RZ ;  /* 0x0000000402087c10 */ /* 0x000fe2000ff3e0ff */
[----:B------:R-:W-:Y:S01]  /*0200*/  BSSY.RECONVERGENT B0, `(.L_x_0) ;  /* 0x0000193000007945 */ /* 0x000fe20003800200 */
[----:B------:R-:W1:Y:S03]  /*0210*/  LDCU.64 UR16, c[0x0][0x390] ;  /* 0x00007200ff1077ac */ /* 0x000e660008000a00 */
[----:B------:R-:W-:Y:S01]  /*0220*/  IMAD.X R6, RZ, RZ, R0, P1 ;  /* 0x000000ffff067224 */ /* 0x000fe200008e0600 */
[----:B------:R-:W2:Y:S01]  /*0230*/  LDCU.128 UR8, c[0x0][0x380] ;  /* 0x00007000ff0877ac */ /* 0x000ea20008000c00 */
[----:B0-----:R-:W-:Y:S02]  /*0240*/  ISETP.LT.U32.AND P0, PT, R9, UR12, PT ;  /* 0x0000000c09007c0c */ /* 0x001fe4000bf01070 */
[----:B------:R-:W-:-:S02]  /*0250*/  IMAD R13, R6, UR14, RZ ;  /* 0x0000000e060d7c24 */ /* 0x000fc4000f8e02ff */
[----:B------:R-:W-:Y:S01]  /*0260*/  IMAD.WIDE.U32 R6, R8, UR14, RZ ;  /* 0x0000000e08067c25 */ /* 0x000fe2000f8e00ff */
[----:B------:R-:W-:-:S03]  /*0270*/  ISETP.LT.U32.AND.EX P0, PT, R12, UR13, PT, P0 ;  /* 0x0000000d0c007c0c */ /* 0x000fc6000bf01100 */
[----:B------:R-:W-:Y:S01]  /*0280*/  IMAD R13, R8, UR15, R13 ;  /* 0x0000000f080d7c24 */ /* 0x000fe2000f8e020d */
[----:B------:R-:W-:Y:S02]  /*0290*/  SEL R9, R9, UR12, P0 ;  /* 0x0000000c09097c07 */ /* 0x000fe40008000000 */
[----:B------:R-:W-:Y:S01]  /*02a0*/  SEL R8, R12, UR13, P0 ;  /* 0x0000000d0c087c07 */ /* 0x000fe20008000000 */
[----:B------:R-:W-:Y:S01]  /*02b0*/  IMAD.IADD R12, R7, 0x1, R13 ;  /* 0x00000001070c7824 */ /* 0x000fe200078e020d */
[----:B------:R-:W-:Y:S02]  /*02c0*/  IADD3 R14, P0, PT, R10, R9, RZ ;  /* 0x000000090a0e7210 */ /* 0x000fe40007f1e0ff */
[----:B------:R-:W-:-:S03]  /*02d0*/  IADD3 R15, P2, PT, R6, UR14, RZ ;  /* 0x0000000e060f7c10 */ /* 0x000fc6000ff5e0ff */
[----:B------:R-:W-:Y:S01]  /*02e0*/  IMAD.X R9, R11, 0x1, R8, P0 ;  /* 0x000000010b097824 */ /* 0x000fe200000e0608 */
[----:B------:R-:W-:Y:S02]  /*02f0*/  ISETP.GE.U32.AND P0, PT, R6, UR12, PT ;  /* 0x0000000c06007c0c */ /* 0x000fe4000bf06070 */
[----:B------:R-:W-:Y:S02]  /*0300*/  ISETP.LT.U32.AND P1, PT, R15, UR12, PT ;  /* 0x0000000c0f007c0c */ /* 0x000fe4000bf21070 */
[C---:B------:R-:W-:Y:S02]  /*0310*/  ISETP.GE.U32.AND.EX P0, PT, R12.reuse, UR13, PT, P0 ;  /* 0x0000000d0c007c0c */ /* 0x040fe4000bf06100 */
[----:B------:R-:W-:Y:S02]  /*0320*/  IADD3.X R8, PT, PT, R12, UR15, RZ, P2, !PT ;  /* 0x0000000f0c087c10 */ /* 0x000fe400097fe4ff */
[----:B------:R-:W-:Y:S02]  /*0330*/  SHF.R.U64 R14, R14, 0xa, R9 ;  /* 0x0000000a0e0e7819 */ /* 0x000fe40000001209 */
[----:B------:R-:W-:-:S02]  /*0340*/  ISETP.LT.U32.AND.EX P1, PT, R8, UR13, PT, P1 ;  /* 0x0000000d08007c0c */ /* 0x000fc4000bf21110 */
[----:B------:R-:W-:Y:S02]  /*0350*/  IADD3 R14, P2, PT, R14, 0x3, RZ ;  /* 0x000000030e0e7810 */ /* 0x000fe40007f5e0ff */
[----:B------:R-:W-:Y:S02]  /*0360*/  SEL R13, R15, UR12, P1 ;  /* 0x0000000c0f0d7c07 */ /* 0x000fe40008800000 */
[----:B------:R-:W-:Y:S02]  /*0370*/  SEL R15, R8, UR13, P1 ;  /* 0x0000000d080f7c07 */ /* 0x000fe40008800000 */
[----:B------:R-:W-:Y:S01]  /*0380*/  LEA.HI.X R9, R9, RZ, RZ, 0x16, P2 ;  /* 0x000000ff09097211 */ /* 0x000fe200010fb4ff */
[----:B-12---:R-:W-:Y:S06]  /*0390*/  @P0 BRA `(.L_x_1) ;  /* 0x0000001400e40947 */ /* 0x006fec0003800000 */
[--C-:B------:R-:W-:Y:S01]  /*03a0*/  SHF.R.U64 R14, R14, 0x2, R9.reuse ;  /* 0x000000020e0e7819 */ /* 0x100fe20000001209 */
[----:B------:R-:W-:Y:S01]  /*03b0*/  BSSY.RECONVERGENT B1, `(.L_x_2) ;  /* 0x000005c000017945 */ /* 0x000fe20003800200 */
[----:B------:R-:W-:Y:S02]  /*03c0*/  IADD3 R24, P1, P2, R13, 0x3ff, -R6 ;  /* 0x000003ff0d187810 */ /* 0x000fe40007a3e806 */
[----:B------:R-:W-:Y:S02]  /*03d0*/  ISETP.GE.AND P0, PT, R14, 0x1, PT ;  /* 0x000000010e00780c */ /* 0x000fe40003f06270 */
[----:B------:R-:W-:Y:S02]  /*03e0*/  IADD3.X R21, PT, PT, R15, RZ, ~R12, P1, P2 ;  /* 0x000000ff0f157210 */ /* 0x000fe40000fe4c0c */
[----:B------:R-:W-:Y:S02]  /*03f0*/  SHF.R.U32.HI R16, RZ, 0x2, R9 ;  /* 0x00000002ff107819 */ /* 0x000fe40000011609 */
[----:B------:R-:W-:-:S02]  /*0400*/  SHF.R.U64 R17, R24, 0xa, R21 ;  /* 0x0000000a18117819 */ /* 0x000fc40000001215 */
[----:B------:R-:W-:-:S05]  /*0410*/  SHF.R.U32.HI R18, RZ, 0xa, R21 ;  /* 0x0000000aff127819 */ /* 0x000fca0000011615 */
[----:B------:R-:W-:Y:S05]  /*0420*/  @!P0 BRA `(.L_x_3) ;  /* 0x0000000400508947 */ /* 0x000fea0003800000 */
[----:B------:R-:W-:Y:S01]  /*0430*/  PLOP3.LUT P0, PT, PT, PT, PT, 0x80, 0x8 ;  /* 0x000000000008781c */ /* 0x000fe20003f0f070 */
[----:B------:R-:W-:-:S12]  /*0440*/  IMAD.MOV.U32 R20, RZ, RZ, RZ ;  /* 0x000000ffff147224 */ /* 0x000fd800078e00ff */
.L_x_12:
[----:B0123--:R-:W-:Y:S01]  /*0450*/  IMAD.SHL.U32 R9, R20, 0x4, RZ ;  /* 0x0000000414097824 */ /* 0x00ffe200078e00ff */
[----:B------:R-:W-:Y:S03]  /*0460*/  BSSY.RECONVERGENT B2, `(.L_x_4) ;  /* 0x000001a000027945 */ /* 0x000fe60003800200 */
[----:B------:R-:W-:Y:S01]  /*0470*/  VIADD R19, R9, 0x1 ;  /* 0x0000000109137836 */ /* 0x000fe20000000000 */
[----:B------:R-:W-:Y:S01]  /*0480*/  ISETP.GT.U32.AND P4, PT, R17, R9, PT ;  /* 0x000000091100720c */ /* 0x000fe20003f84070 */
[C---:B------:R-:W-:Y:S02]  /*0490*/  VIADD R27, R9.reuse, 0x2 ;  /* 0x00000002091b7836 */ /* 0x040fe40000000000 */
[----:B------:R-:W-:Y:S01]  /*04a0*/  VIADD R25, R9, 0x3 ;  /* 0x0000000309197836 */ /* 0x000fe20000000000 */
[----:B------:R-:W-:Y:S02]  /*04b0*/  ISETP.GT.U32.AND.EX P4, PT, R18, RZ, PT, P4 ;  /* 0x000000ff1200720c */ /* 0x000fe40003f84140 */
[----:B------:R-:W-:-:S02]  /*04c0*/  ISETP.GT.U32.AND P3, PT, R17, R19, PT ;  /* 0x000000131100720c */ /* 0x000fc40003f64070 */
[C---:B------:R-:W-:Y:S02]  /*04d0*/  ISETP.GT.U32.AND P1, PT, R17.reuse, R27, PT ;  /* 0x0000001b1100720c */ /* 0x040fe40003f24070 */
[----:B------:R-:W-:Y:S02]  /*04e0*/  ISETP.GT.U32.AND P2, PT, R17, R25, PT ;  /* 0x000000191100720c */ /* 0x000fe40003f44070 */
[C---:B------:R-:W-:Y:S02]  /*04f0*/  ISETP.GT.U32.AND.EX P3, PT, R18.reuse, RZ, PT, P3 ;  /* 0x000000ff1200720c */ /* 0x040fe40003f64130 */
[C---:B------:R-:W-:Y:S02]  /*0500*/  ISETP.GT.U32.AND.EX P1, PT, R18.reuse, RZ, PT, P1 ;  /* 0x000000ff1200720c */ /* 0x040fe40003f24110 */
[----:B------:R-:W-:Y:S01]  /*0510*/  ISETP.GT.U32.AND.EX P2, PT, R18, RZ, PT, P2 ;  /* 0x000000ff1200720c */ /* 0x000fe20003f44120 */
[----:B------:R-:W-:-:S12]  /*0520*/  @!P4 BRA `(.L_x_5) ;  /* 0x000000000034c947 */ /* 0x000fd80003800000 */
[----:B------:R-:W-:-:S04]  /*0530*/  LEA R22, P5, R9, R6, 0xa ;  /* 0x0000000609167211 */ /* 0x000fc800078a50ff */
[----:B------:R-:W-:Y:S02]  /*0540*/  ISETP.GE.U32.AND P4, PT, R22, UR16, PT ;  /* 0x0000001016007c0c */ /* 0x000fe4000bf86070 */
[----:B------:R-:W-:-:S04]  /*0550*/  LEA.HI.X R9, R9, R12, RZ, 0xa, P5 ;  /* 0x0000000c09097211 */ /* 0x000fc800028f54ff */
[----:B------:R-:W-:-:S13]  /*0560*/  ISETP.GE.U32.AND.EX P4, PT, R9, UR17, PT, P4 ;  /* 0x0000001109007c0c */ /* 0x000fda000bf86140 */
[----:B------:R-:W-:Y:S05]  /*0570*/  @P4 BRA `(.L_x_5) ;  /* 0x0000000000204947 */ /* 0x000fea0003800000 */
[C---:B------:R-:W-:Y:S01]  /*0580*/  IMAD.SHL.U32 R8, R22.reuse, 0x4, RZ ;  /* 0x0000000416087824 */ /* 0x040fe200078e00ff */
[----:B------:R-:W-:-:S04]  /*0590*/  SHF.L.U64.HI R9, R22, 0x2, R9 ;  /* 0x0000000216097819 */ /* 0x000fc80000010209 */
[C---:B------:R-:W-:Y:S02]  /*05a0*/  IADD3 R22, P4, PT, R8.reuse, UR8, RZ ;  /* 0x0000000808167c10 */ /* 0x040fe4000ff9e0ff */
[----:B------:R-:W-:Y:S02]  /*05b0*/  IADD3 R8, P5, PT, R8, UR10, RZ ;  /* 0x0000000a08087c10 */ /* 0x000fe4000ffbe0ff */
[C---:B------:R-:W-:Y:S02]  /*05c0*/  IADD3.X R23, PT, PT, R9.reuse, UR9, RZ, P4, !PT ;  /* 0x0000000909177c10 */ /* 0x040fe4000a7fe4ff */
[----:B------:R-:W-:-:S03]  /*05d0*/  IADD3.X R9, PT, PT, R9, UR11, RZ, P5, !PT ;  /* 0x0000000b09097c10 */ /* 0x000fc6000affe4ff */
[----:B------:R0:W-:Y:S04]  /*05e0*/  CCTL.E.PF2 [R22] ;  /* 0x000000001600798f */ /* 0x0001e80000800100 */
[----:B------:R0:W-:Y:S02]  /*05f0*/  CCTL.E.PF2 [R8] ;  /* 0x000000000800798f */ /* 0x0001e40000800100 */
.L_x_5:
[----:B------:R-:W-:Y:S05]  /*0600*/  BSYNC.RECONVERGENT B2 ;  /* 0x0000000000027941 */ /* 0x000fea0003800200 */
.L_x_4:
[----:B------:R-:W-:Y:S04]  /*0610*/  BSSY.RECONVERGENT B2, `(.L_x_6) ;  /* 0x000000f000027945 */ /* 0x000fe80003800200 */
[----:B------:R-:W-:Y:S05]  /*0620*/  @!P3 BRA `(.L_x_7) ;  /* 0x000000000034b947 */ /* 0x000fea0003800000 */
[----:B0-----:R-:W-:-:S04]  /*0630*/  LEA R9, P4, R19, R6, 0xa ;  /* 0x0000000613097211 */ /* 0x001fc800078850ff */
        /* <DEDUP_REMOVED lines=12> */
.L_x_7:
[----:B------:R-:W-:Y:S05]  /*0700*/  BSYNC.RECONVERGENT B2 ;  /* 0x0000000000027941 */ /* 0x000fea0003800200 */
.L_x_6:
[----:B------:R-:W-:Y:S04]  /*0710*/  BSSY.RECONVERGENT B2, `(.L_x_8) ;  /* 0x000000f000027945 */ /* 0x000fe80003800200 */
[----:B------:R-:W-:Y:S05]  /*0720*/  @!P1 BRA `(.L_x_9) ;  /* 0x0000000000349947 */ /* 0x000fea0003800000 */
[----:B01----:R-:W-:-:S04]  /*0730*/  LEA R9, P1, R27, R6, 0xa ;  /* 0x000000061b097211 */ /* 0x003fc800078250ff */
[----:B------:R-:W-:Y:S02]  /*0740*/  LEA.HI.X R22, R27, R12, RZ, 0xa, P1 ;  /* 0x0000000c1b167211 */ /* 0x000fe400008f54ff */
[----:B------:R-:W-:-:S04]  /*0750*/  ISETP.GE.U32.AND P1, PT, R9, UR16, PT ;  /* 0x0000001009007c0c */ /* 0x000fc8000bf26070 */
        /* <DEDUP_REMOVED lines=10> */
.L_x_9:
[----:B------:R-:W-:Y:S05]  /*0800*/  BSYNC.RECONVERGENT B2 ;  /* 0x0000000000027941 */ /* 0x000fea0003800200 */
.L_x_8:
[----:B------:R-:W-:Y:S04]  /*0810*/  BSSY.RECONVERGENT B2, `(.L_x_10) ;  /* 0x000000f000027945 */ /* 0x000fe80003800200 */
[----:B------:R-:W-:Y:S05]  /*0820*/  @!P2 BRA `(.L_x_11) ;  /* 0x000000000034a947 */ /* 0x000fea0003800000 */
[----:B012---:R-:W-:-:S04]  /*0830*/  LEA R9, P1, R25, R6, 0xa ;  /* 0x0000000619097211 */ /* 0x007fc800078250ff */
        /* <DEDUP_REMOVED lines=12> */
.L_x_11:
[----:B------:R-:W-:Y:S05]  /*0900*/  BSYNC.RECONVERGENT B2 ;  /* 0x0000000000027941 */ /* 0x000fea0003800200 */
.L_x_10:
[----:B------:R-:W-:Y:S01]  /*0910*/  IMAD R19, R20, -0x3, R19 ;  /* 0xfffffffd14137824 */ /* 0x000fe200078e0213 */
[----:B------:R-:W-:Y:S01]  /*0920*/  PLOP3.LUT P1, PT, P0, PT, PT, 0x80, 0x8 ;  /* 0x000000000008781c */ /* 0x000fe2000072f070 */
[----:B------:R-:W-:Y:S01]  /*0930*/  IMAD.MOV.U32 R20, RZ, RZ, 0x1 ;  /* 0x00000001ff147424 */ /* 0x000fe200078e00ff */
[----:B------:R-:W-:Y:S02]  /*0940*/  PLOP3.LUT P0, PT, PT, PT, PT, 0x8, 0x80 ;  /* 0x000000000080781c */ /* 0x000fe40003f0e170 */
[----:B------:R-:W-:-:S13]  /*0950*/  ISETP.LT.U32.AND P2, PT, R19, R14, PT ;  /* 0x0000000e1300720c */ /* 0x000fda0003f41070 */
[----:B------:R-:W-:Y:S05]  /*0960*/  @P1 BRA P2, `(.L_x_12) ;  /* 0xfffffff800b81947 */ /* 0x000fea000103ffff */
.L_x_3:
[----:B------:R-:W-:Y:S05]  /*0970*/  BSYNC.RECONVERGENT B1 ;  /* 0x0000000000017941 */ /* 0x000fea0003800200 */
.L_x_2:
[----:B------:R-:W-:-:S04]  /*0980*/  ISETP.GE.U32.AND P0, PT, R24, 0x400, PT ;  /* 0x000004001800780c */ /* 0x000fc80003f06070 */
[----:B------:R-:W-:-:S13]  /*0990*/  ISETP.GE.U32.AND.EX P0, PT, R21, RZ, PT, P0 ;  /* 0x000000ff1500720c */ /* 0x000fda0003f06100 */
[----:B------:R-:W-:Y:S05]  /*09a0*/  @!P0 BRA `(.L_x_1) ;  /* 0x0000001000608947 */ /* 0x000fea0003800000 */
[----:B------:R-:W-:Y:S02]  /*09b0*/  IMAD.MOV.U32 R19, RZ, RZ, RZ ;  /* 0x000000ffff137224 */ /* 0x000fe400078e00ff */
[----:B------:R-:W-:-:S07]  /*09c0*/  IMAD.MOV.U32 R20, RZ, RZ, RZ ;  /* 0x000000ffff147224 */ /* 0x000fce00078e00ff */
.L_x_33:
[----:B0123--:R-:W-:Y:S01]  /*09d0*/  IADD3 R9, P1, PT, R19, 0x2, RZ ;  /* 0x0000000213097810 */ /* 0x00ffe20007f3e0ff */
[----:B------:R-:W-:Y:S03]  /*09e0*/  BSSY.RECONVERGENT B1, `(.L_x_13) ;  /* 0x000005b000017945 */ /* 0x000fe60003800200 */
[----:B------:R-:W-:Y:S01]  /*09f0*/  ISETP.GE.U32.AND P0, PT, R9, R14, PT ;  /* 0x0000000e0900720c */ /* 0x000fe20003f06070 */
[----:B------:R-:W-:-:S05]  /*0a00*/  IMAD.X R8, RZ, RZ, R20, P1 ;  /* 0x000000ffff087224 */ /* 0x000fca00008e0614 */
[----:B------:R-:W-:-:S13]  /*0a10*/  ISETP.GE.U32.AND.EX P0, PT, R8, R16, PT, P0 ;  /* 0x000000100800720c */ /* 0x000fda0003f06100 */
[----:B------:R-:W-:Y:S05]  /*0a20*/  @P0 BRA `(.L_x_14) ;  /* 0x0000000400580947 */ /* 0x000fea0003800000 */
[C---:B------:R-:W-:Y:S01]  /*0a30*/  IMAD.SHL.U32 R22, R9.reuse, 0x4, RZ ;  /* 0x0000000409167824 */ /* 0x040fe200078e00ff */
[----:B------:R-:W-:Y:S01]  /*0a40*/  SHF.L.U64.HI R23, R9, 0x2, R8 ;  /* 0x0000000209177819 */ /* 0x000fe20000010208 */
[----:B------:R-:W-:Y:S03]  /*0a50*/  BSSY.RECONVERGENT B2, `(.L_x_15) ;  /* 0x000001f000027945 */ /* 0x000fe60003800200 */
[C---:B------:R-:W-:Y:S02]  /*0a60*/  ISETP.GE.U32.AND P3, PT, R22.reuse, R17, PT ;  /* 0x000000111600720c */ /* 0x040fe40003f66070 */
[C---:B------:R-:W-:Y:S02]  /*0a70*/  IADD3 R31, P4, PT, R22.reuse, 0x1, RZ ;  /* 0x00000001161f7810 */ /* 0x040fe40007f9e0ff */
[----:B------:R-:W-:Y:S02]  /*0a80*/  ISETP.GE.U32.AND.EX P3, PT, R23, R18, PT, P3 ;  /* 0x000000121700720c */ /* 0x000fe40003f66130 */
[C---:B------:R-:W-:Y:S01]  /*0a90*/  IADD3 R27, P5, PT, R22.reuse, 0x2, RZ ;  /* 0x00000002161b7810 */ /* 0x040fe20007fbe0ff */
[----:B------:R-:W-:Y:S01]  /*0aa0*/  IMAD.X R33, RZ, RZ, R23, P4 ;  /* 0x000000ffff217224 */ /* 0x000fe200020e0617 */
[----:B------:R-:W-:-:S02]  /*0ab0*/  IADD3 R21, P6, PT, R22, 0x3, RZ ;  /* 0x0000000316157810 */ /* 0x000fc40007fde0ff */
[-C--:B------:R-:W-:Y:S01]  /*0ac0*/  ISETP.GE.U32.AND P0, PT, R31, R17.reuse, PT ;  /* 0x000000111f00720c */ /* 0x080fe20003f06070 */
[--C-:B------:R-:W-:Y:S01]  /*0ad0*/  IMAD.X R29, RZ, RZ, R23.reuse, P5 ;  /* 0x000000ffff1d7224 */ /* 0x100fe200028e0617 */
[-C--:B------:R-:W-:Y:S01]  /*0ae0*/  ISETP.GE.U32.AND P1, PT, R27, R17.reuse, PT ;  /* 0x000000111b00720c */ /* 0x080fe20003f26070 */
[----:B------:R-:W-:Y:S01]  /*0af0*/  IMAD.X R25, RZ, RZ, R23, P6 ;  /* 0x000000ffff197224 */ /* 0x000fe200030e0617 */
[----:B------:R-:W-:Y:S02]  /*0b00*/  ISETP.GE.U32.AND P2, PT, R21, R17, PT ;  /* 0x000000111500720c */ /* 0x000fe40003f46070 */
[-C--:B------:R-:W-:Y:S02]  /*0b10*/  ISETP.GE.U32.AND.EX P0, PT, R33, R18.reuse, PT, P0 ;  /* 0x000000122100720c */ /* 0x080fe40003f06100 */
[-C--:B------:R-:W-:Y:S02]  /*0b20*/  ISETP.GE.U32.AND.EX P1, PT, R29, R18.reuse, PT, P1 ;  /* 0x000000121d00720c */ /* 0x080fe40003f26110 */
[----:B------:R-:W-:Y:S01]  /*0b30*/  ISETP.GE.U32.AND.EX P2, PT, R25, R18, PT, P2 ;  /* 0x000000121900720c */ /* 0x000fe20003f46120 */
[----:B------:R-:W-:-:S12]  /*0b40*/  @P3 BRA `(.L_x_16) ;  /* 0x00000000003c3947 */ /* 0x000fd80003800000 */
[----:B------:R-:W0:Y:S01]  /*0b50*/  LDCU.64 UR12, c[0x0][0x390] ;  /* 0x00007200ff0c77ac */ /* 0x000e220008000a00 */
[----:B------:R-:W-:-:S04]  /*0b60*/  LEA R22, P3, R9, R6, 0xc ;  /* 0x0000000609167211 */ /* 0x000fc800078660ff */
[----:B------:R-:W-:Y:S02]  /*0b70*/  LEA.HI.X R9, R9, R12, R8, 0xc, P3 ;  /* 0x0000000c09097211 */ /* 0x000fe400018f6408 */
[----:B0-----:R-:W-:-:S04]  /*0b80*/  ISETP.GE.U32.AND P3, PT, R22, UR12, PT ;  /* 0x0000000c16007c0c */ /* 0x001fc8000bf66070 */
[----:B------:R-:W-:-:S13]  /*0b90*/  ISETP.GE.U32.AND.EX P3, PT, R9, UR13, PT, P3 ;  /* 0x0000000d09007c0c */ /* 0x000fda000bf66130 */
[----:B------:R-:W-:Y:S05]  /*0ba0*/  @P3 BRA `(.L_x_16) ;  /* 0x0000000000243947 */ /* 0x000fea0003800000 */
[----:B------:R-:W0:Y:S01]  /*0bb0*/  LDCU.128 UR12, c[0x0][0x380] ;  /* 0x00007000ff0c77ac */ /* 0x000e220008000c00 */
[C---:B------:R-:W-:Y:S01]  /*0bc0*/  IMAD.SHL.U32 R8, R22.reuse, 0x4, RZ ;  /* 0x0000000416087824 */ /* 0x040fe200078e00ff */
[----:B------:R-:W-:-:S04]  /*0bd0*/  SHF.L.U64.HI R9, R22, 0x2, R9 ;  /* 0x0000000216097819 */ /* 0x000fc80000010209 */
[C---:B0-----:R-:W-:Y:S02]  /*0be0*/  IADD3 R22, P3, PT, R8.reuse, UR12, RZ ;  /* 0x0000000c08167c10 */ /* 0x041fe4000ff7e0ff */
[----:B------:R-:W-:Y:S02]  /*0bf0*/  IADD3 R8, P4, PT, R8, UR14, RZ ;  /* 0x0000000e08087c10 */ /* 0x000fe4000ff9e0ff */
[C---:B------:R-:W-:Y:S02]  /*0c00*/  IADD3.X R23, PT, PT, R9.reuse, UR13, RZ, P3, !PT ;  /* 0x0000000d09177c10 */ /* 0x040fe40009ffe4ff */
[----:B------:R-:W-:-:S03]  /*0c10*/  IADD3.X R9, PT, PT, R9, UR15, RZ, P4, !PT ;  /* 0x0000000f09097c10 */ /* 0x000fc6000a7fe4ff */
[----:B------:R0:W-:Y:S04]  /*0c20*/  CCTL.E.PF2 [R22] ;  /* 0x000000001600798f */ /* 0x0001e80000800100 */
[----:B------:R0:W-:Y:S02]  /*0c30*/  CCTL.E.PF2 [R8] ;  /* 0x000000000800798f */ /* 0x0001e40000800100 */
.L_x_16:
[----:B------:R-:W-:Y:S05]  /*0c40*/  BSYNC.RECONVERGENT B2 ;  /* 0x0000000000027941 */ /* 0x000fea0003800200 */
.L_x_15:
[----:B------:R-:W-:Y:S04]  /*0c50*/  BSSY.RECONVERGENT B2, `(.L_x_17) ;  /* 0x0000011000027945 */ /* 0x000fe80003800200 */
[----:B------:R-:W-:Y:S05]  /*0c60*/  @P0 BRA `(.L_x_18) ;  /* 0x00000000003c0947 */ /* 0x000fea0003800000 */
[----:B------:R-:W1:Y:S01]  /*0c70*/  LDCU.64 UR12, c[0x0][0x390] ;  /* 0x00007200ff0c77ac */ /* 0x000e620008000a00 */
[----:B0-----:R-:W-:-:S04]  /*0c80*/  LEA R9, P0, R31, R6, 0xa ;  /* 0x000000061f097211 */ /* 0x001fc800078050ff */
[----:B------:R-:W-:Y:S02]  /*0c90*/  LEA.HI.X R22, R31, R12, R33, 0xa, P0 ;  /* 0x0000000c1f167211 */ /* 0x000fe400000f5421 */
[----:B-1----:R-:W-:-:S04]  /*0ca0*/  ISETP.GE.U32.AND P0, PT, R9, UR12, PT ;  /* 0x0000000c09007c0c */ /* 0x002fc8000bf06070 */
        /* <DEDUP_REMOVED lines=11> */
.L_x_18:
[----:B------:R-:W-:Y:S05]  /*0d60*/  BSYNC.RECONVERGENT B2 ;  /* 0x0000000000027941 */ /* 0x000fea0003800200 */
.L_x_17:
[----:B------:R-:W-:Y:S04]  /*0d70*/  BSSY.RECONVERGENT B2, `(.L_x_19) ;  /* 0x0000011000027945 */ /* 0x000fe80003800200 */
[----:B------:R-:W-:Y:S05]  /*0d80*/  @P1 BRA `(.L_x_20) ;  /* 0x00000000003c1947 */ /* 0x000fea0003800000 */
[----:B------:R-:W2:Y:S01]  /*0d90*/  LDCU.64 UR12, c[0x0][0x390] ;  /* 0x00007200ff0c77ac */ /* 0x000ea20008000a00 */
[----:B01----:R-:W-:-:S04]  /*0da0*/  LEA R9, P0, R27, R6, 0xa ;  /* 0x000000061b097211 */ /* 0x003fc800078050ff */
[----:B------:R-:W-:Y:S02]  /*0db0*/  LEA.HI.X R22, R27, R12, R29, 0xa, P0 ;  /* 0x0000000c1b167211 */ /* 0x000fe400000f541d */
[----:B--2---:R-:W-:-:S04]  /*0dc0*/  ISETP.GE.U32.AND P0, PT, R9, UR12, PT ;  /* 0x0000000c09007c0c */ /* 0x004fc8000bf06070 */
        /* <DEDUP_REMOVED lines=11> */
.L_x_20:
[----:B------:R-:W-:Y:S05]  /*0e80*/  BSYNC.RECONVERGENT B2 ;  /* 0x0000000000027941 */ /* 0x000fea0003800200 */
.L_x_19:
[----:B------:R-:W-:Y:S05]  /*0e90*/  @P2 BRA `(.L_x_14) ;  /* 0x00000000003c2947 */ /* 0x000fea0003800000 */
[----:B------:R-:W3:Y:S01]  /*0ea0*/  LDCU.64 UR12, c[0x0][0x390] ;  /* 0x00007200ff0c77ac */ /* 0x000ee20008000a00 */
[----:B012---:R-:W-:-:S04]  /*0eb0*/  LEA R9, P0, R21, R6, 0xa ;  /* 0x0000000615097211 */ /* 0x007fc800078050ff */
[----:B------:R-:W-:Y:S02]  /*0ec0*/  LEA.HI.X R22, R21, R12, R25, 0xa, P0 ;  /* 0x0000000c15167211 */ /* 0x000fe400000f5419 */
[----:B---3--:R-:W-:-:S04]  /*0ed0*/  ISETP.GE.U32.AND P0, PT, R9, UR12, PT ;  /* 0x0000000c09007c0c */ /* 0x008fc8000bf06070 */
        /* <DEDUP_REMOVED lines=11> */
.L_x_14:
[----:B------:R-:W-:Y:S05]  /*0f90*/  BSYNC.RECONVERGENT B1 ;  /* 0x0000000000017941 */ /* 0x000fea0003800200 */
.L_x_13:
[C---:B0123--:R-:W-:Y:S01]  /*0fa0*/  IMAD.SHL.U32 R8, R19.reuse, 0x4, RZ ;  /* 0x0000000413087824 */ /* 0x04ffe200078e00ff */
[----:B------:R-:W-:Y:S01]  /*0fb0*/  SHF.L.U64.HI R9, R19, 0x2, R20 ;  /* 0x0000000213097819 */ /* 0x000fe20000010214 */
[----:B------:R-:W-:Y:S03]  /*0fc0*/  BSSY.RECONVERGENT B1, `(.L_x_21) ;  /* 0x00000ad000017945 */ /* 0x000fe60003800200 */
[----:B------:R-:W-:-:S04]  /*0fd0*/  ISETP.GE.U32.AND P0, PT, R8, R17, PT ;  /* 0x000000110800720c */ /* 0x000fc80003f06070 */
[----:B------:R-:W-:-:S13]  /*0fe0*/  ISETP.GE.U32.AND.EX P0, PT, R9, R18, PT, P0 ;  /* 0x000000120900720c */ /* 0x000fda0003f06100 */
[----:B------:R-:W-:Y:S05]  /*0ff0*/  @P0 BRA `(.L_x_22) ;  /* 0x0000000800a40947 */ /* 0x000fea0003800000 */
[----:B------:R-:W0:Y:S01]  /*1000*/  LDC.64 R8, c[0x0][0x390] ;  /* 0x0000e400ff087b82 */ /* 0x000e220000000a00 */
[----:B------:R-:W-:Y:S01]  /*1010*/  LEA R21, P0, R19, R6, 0xc ;  /* 0x0000000613157211 */ /* 0x000fe200078060ff */
[----:B------:R-:W-:Y:S03]  /*1020*/  BSSY.RECONVERGENT B2, `(.L_x_23) ;  /* 0x0000031000027945 */ /* 0x000fe60003800200 */
[----:B------:R-:W-:Y:S02]  /*1030*/  IADD3 R22, P1, PT, R21, 0x400, RZ ;  /* 0x0000040015167810 */ /* 0x000fe40007f3e0ff */
[----:B------:R-:W-:Y:S02]  /*1040*/  LEA.HI.X R28, R19, R12, R20, 0xc, P0 ;  /* 0x0000000c131c7211 */ /* 0x000fe400000f6414 */
[----:B------:R-:W-:-:S03]  /*1050*/  ISETP.LT.U32.AND P0, PT, R22, R13, PT ;  /* 0x0000000d1600720c */ /* 0x000fc60003f01070 */
[----:B------:R-:W-:-:S05]  /*1060*/  IMAD.X R24, RZ, RZ, R28, P1 ;  /* 0x000000ffff187224 */ /* 0x000fca00008e061c */
[----:B------:R-:W-:-:S04]  /*1070*/  ISETP.LT.U32.AND.EX P0, PT, R24, R15, PT, P0 ;  /* 0x0000000f1800720c */ /* 0x000fc80003f01100 */
[----:B------:R-:W-:Y:S01]  /*1080*/  SEL R23, R22, R13, P0 ;  /* 0x0000000d16177207 */ /* 0x000fe20000000000 */
[----:B------:R-:W-:Y:S01]  /*1090*/  IMAD.SHL.U32 R22, R19, 0x4, RZ ;  /* 0x0000000413167824 */ /* 0x000fe200078e00ff */
[----:B------:R-:W-:Y:S02]  /*10a0*/  SEL R24, R24, R15, P0 ;  /* 0x0000000f18187207 */ /* 0x000fe40000000000 */
[----:B0-----:R-:W-:Y:S02]  /*10b0*/  ISETP.LT.U32.AND P0, PT, R23, R8, PT ;  /* 0x000000081700720c */ /* 0x001fe40003f01070 */
[----:B------:R-:W-:Y:S02]  /*10c0*/  LOP3.LUT R22, R22, 0x1, RZ, 0xfc, !PT ;  /* 0x0000000116167812 */ /* 0x000fe400078efcff */
[----:B------:R-:W-:Y:S02]  /*10d0*/  ISETP.LT.U32.AND.EX P0, PT, R24, R9, PT, P0 ;  /* 0x000000091800720c */ /* 0x000fe40003f01100 */
[----:B------:R-:W-:-:S02]  /*10e0*/  ISETP.GE.U32.AND P2, PT, R22, R17, PT ;  /* 0x000000111600720c */ /* 0x000fc40003f46070 */
[----:B------:R-:W-:Y:S02]  /*10f0*/  SEL R26, R23, R8, P0 ;  /* 0x00000008171a7207 */ /* 0x000fe40000000000 */
[----:B------:R-:W-:Y:S02]  /*1100*/  SEL R27, R24, R9, P0 ;  /* 0x00000009181b7207 */ /* 0x000fe40000000000 */
[----:B------:R-:W-:Y:S02]  /*1110*/  ISETP.GT.U32.AND P1, PT, R26, R21, PT ;  /* 0x000000151a00720c */ /* 0x000fe40003f24070 */
[----:B------:R-:W-:Y:S02]  /*1120*/  SHF.L.U64.HI R23, R19, 0x2, R20 ;  /* 0x0000000213177819 */ /* 0x000fe40000010214 */
[----:B------:R-:W-:Y:S02]  /*1130*/  ISETP.GT.U32.AND.EX P1, PT, R27, R28, PT, P1 ;  /* 0x0000001c1b00720c */ /* 0x000fe40003f24110 */
[----:B------:R-:W-:-:S11]  /*1140*/  ISETP.GE.U32.AND.EX P0, PT, R23, R18, PT, P2 ;  /* 0x000000121700720c */ /* 0x000fd60003f06120 */
[----:B------:R-:W-:Y:S05]  /*1150*/  @!P1 BRA `(.L_x_24) ;  /* 0x0000000000749947 */ /* 0x000fea0003800000 */
[----:B------:R-:W0:Y:S01]  /*1160*/  LDCU.64 UR12, c[0x0][0x398] ;  /* 0x00007300ff0c77ac */ /* 0x000e220008000a00 */
[----:B------:R-:W-:Y:S01]  /*1170*/  IADD3 R24, P1, PT, R2, UR4, RZ ;  /* 0x0000000402187c10 */ /* 0x000fe2000ff3e0ff */
[C---:B------:R-:W-:Y:S01]  /*1180*/  IMAD.SHL.U32 R29, R19.reuse, 0x4000, RZ ;  /* 0x00004000131d7824 */ /* 0x040fe200078e00ff */
[----:B------:R-:W-:Y:S01]  /*1190*/  SHF.L.U64.HI R30, R19, 0xe, R20 ;  /* 0x0000000e131e7819 */ /* 0x000fe20000010214 */
[----:B------:R-:W-:Y:S02]  /*11a0*/  IMAD.MOV.U32 R31, RZ, RZ, R21 ;  /* 0x000000ffff1f7224 */ /* 0x000fe400078e0015 */
[----:B------:R-:W-:-:S04]  /*11b0*/  IMAD.X R22, RZ, RZ, R0, P1 ;  /* 0x000000ffff167224 */ /* 0x000fc800008e0600 */
[----:B0-----:R-:W-:Y:S02]  /*11c0*/  IMAD R25, R22, UR12, RZ ;  /* 0x0000000c16197c24 */ /* 0x001fe4000f8e02ff */
[----:B------:R-:W-:-:S04]  /*11d0*/  IMAD.WIDE.U32 R22, R24, UR12, RZ ;  /* 0x0000000c18167c25 */ /* 0x000fc8000f8e00ff */
[----:B------:R-:W-:Y:S01]  /*11e0*/  IMAD R25, R24, UR13, R25 ;  /* 0x0000000d18197c24 */ /* 0x000fe2000f8e0219 */
[----:B------:R-:W-:-:S03]  /*11f0*/  LEA R29, P1, R22, R29, 0x2 ;  /* 0x0000001d161d7211 */ /* 0x000fc600078210ff */
[----:B------:R-:W-:-:S05]  /*1200*/  IMAD.IADD R23, R25, 0x1, R23 ;  /* 0x0000000119177824 */ /* 0x000fca00078e0217 */
[----:B------:R-:W-:-:S07]  /*1210*/  LEA.HI.X R30, R22, R30, R23, 0x2, P1 ;  /* 0x0000001e161e7211 */ /* 0x000fce00008f1417 */
.L_x_25:
[----:B0-----:R-:W0:Y:S02]  /*1220*/  LDCU.128 UR12, c[0x0][0x380] ;  /* 0x00007000ff0c77ac */ /* 0x001e240008000c00 */
[----:B0-----:R-:W-:-:S04]  /*1230*/  IADD3 R22, P1, PT, R29, UR12, RZ ;  /* 0x0000000c1d167c10 */ /* 0x001fc8000ff3e0ff */
[----:B------:R-:W-:Y:S01]  /*1240*/  IADD3.X R23, PT, PT, R30, UR13, RZ, P1, !PT ;  /* 0x0000000d1e177c10 */ /* 0x000fe20008ffe4ff */
[----:B------:R-:W0:Y:S04]  /*1250*/  LDCU.64 UR12, c[0x0][0x3a8] ;  /* 0x00007500ff0c77ac */ /* 0x000e280008000a00 */
[----:B------:R-:W2:Y:S01]  /*1260*/  LDG.E R22, desc[UR6][R22.64] ;  /* 0x0000000616167981 */ /* 0x000ea2000c1e1900 */
[----:B------:R-:W-:Y:S01]  /*1270*/  IMAD.MOV.U32 R33, RZ, RZ, 0x3fc00000 ;  /* 0x3fc00000ff217424 */ /* 0x000fe200078e00ff */
[----:B------:R-:W-:Y:S02]  /*1280*/  IADD3 R24, P1, PT, R29, UR14, RZ ;  /* 0x0000000e1d187c10 */ /* 0x000fe4000ff3e0ff */
[----:B------:R-:W-:Y:S02]  /*1290*/  LEA R29, P2, R4, R29, 0x2 ;  /* 0x0000001d041d7211 */ /* 0x000fe400078410ff */
[----:B------:R-:W-:-:S03]  /*12a0*/  IADD3.X R25, PT, PT, R30, UR15, RZ, P1, !PT ;  /* 0x0000000f1e197c10 */ /* 0x000fc60008ffe4ff */
[----:B------:R-:W-:Y:S01]  /*12b0*/  IMAD.X R30, R30, 0x1, R5, P2 ;  /* 0x000000011e1e7824 */ /* 0x000fe200010e0605 */
[----:B0-----:R-:W-:-:S04]  /*12c0*/  IADD3 R31, P1, PT, R31, UR12, RZ ;  /* 0x0000000c1f1f7c10 */ /* 0x001fc8000ff3e0ff */
[----:B------:R-:W-:Y:S02]  /*12d0*/  IADD3.X R28, PT, PT, R28, UR13, RZ, P1, !PT ;  /* 0x0000000d1c1c7c10 */ /* 0x000fe40008ffe4ff */
[----:B------:R-:W-:-:S04]  /*12e0*/  ISETP.GE.U32.AND P1, PT, R31, R26, PT ;  /* 0x0000001a1f00720c */ /* 0x000fc80003f26070 */
[----:B------:R-:W-:Y:S01]  /*12f0*/  ISETP.GE.U32.AND.EX P1, PT, R28, R27, PT, P1 ;  /* 0x0000001b1c00720c */ /* 0x000fe20003f26110 */
[----:B--2---:R-:W-:-:S05]  /*1300*/  FFMA R33, R22, R33, 2 ;  /* 0x4000000016217423 */ /* 0x004fca0000000021 */
[----:B------:R0:W-:Y:S07]  /*1310*/  STG.E desc[UR6][R24.64], R33 ;  /* 0x0000002118007986 */ /* 0x0001ee000c101906 */
[----:B------:R-:W-:Y:S05]  /*1320*/  @!P1 BRA `(.L_x_25) ;  /* 0xfffffffc00bc9947 */ /* 0x000fea000383ffff */
.L_x_24:
[----:B------:R-:W-:Y:S05]  /*1330*/  BSYNC.RECONVERGENT B2 ;  /* 0x0000000000027941 */ /* 0x000fea0003800200 */
.L_x_23:
[----:B------:R-:W-:Y:S05]  /*1340*/  @P0 BRA `(.L_x_22) ;  /* 0x0000000400d00947 */ /* 0x000fea0003800000 */
[----:B------:R-:W-:Y:S01]  /*1350*/  LEA RZ, P0, R19, R6, 0xc ;  /* 0x0000000613ff7211 */ /* 0x000fe200078060ff */
[----:B------:R-:W-:Y:S01]  /*1360*/  IMAD R27, R20, 0x3, RZ ;  /* 0x00000003141b7824 */ /* 0x000fe200078e02ff */
[----:B------:R-:W-:Y:S01]  /*1370*/  IADD3 R28, P1, PT, R21, 0x800, RZ ;  /* 0x00000800151c7810 */ /* 0x000fe20007f3e0ff */
[----:B------:R-:W-:Y:S01]  /*1380*/  BSSY.RECONVERGENT B2, `(.L_x_26) ;  /* 0x0000027000027945 */ /* 0x000fe20003800200 */
[----:B------:R-:W-:Y:S02]  /*1390*/  LEA.HI.X R31, R19, R12, R20, 0xc, P0 ;  /* 0x0000000c131f7211 */ /* 0x000fe400000f6414 */
[----:B------:R-:W-:-:S03]  /*13a0*/  ISETP.LT.U32.AND P0, PT, R28, R13, PT ;  /* 0x0000000d1c00720c */ /* 0x000fc60003f01070 */
[----:B------:R-:W-:Y:S01]  /*13b0*/  IMAD.X R26, RZ, RZ, R31, P1 ;  /* 0x000000ffff1a7224 */ /* 0x000fe200008e061f */
[----:B------:R-:W-:-:S04]  /*13c0*/  IADD3 R22, P1, PT, R19, 0x2, RZ ;  /* 0x0000000213167810 */ /* 0x000fc80007f3e0ff */
[----:B------:R-:W-:Y:S01]  /*13d0*/  ISETP.LT.U32.AND.EX P0, PT, R26, R15, PT, P0 ;  /* 0x0000000f1a00720c */ /* 0x000fe20003f01100 */
[----:B------:R-:W-:Y:S01]  /*13e0*/  IMAD.X R23, RZ, RZ, R20, P1 ;  /* 0x000000ffff177224 */ /* 0x000fe200008e0614 */
[----:B------:R-:W-:Y:S02]  /*13f0*/  IADD3 R30, P1, PT, R21, 0x400, RZ ;  /* 0x00000400151e7810 */ /* 0x000fe40007f3e0ff */
[----:B0-----:R-:W-:Y:S01]  /*1400*/  SEL R25, R28, R13, P0 ;  /* 0x0000000d1c197207 */ /* 0x001fe20000000000 */
[----:B------:R-:W-:Y:S01]  /*1410*/  IMAD.WIDE.U32 R22, R19, 0x3, R22 ;  /* 0x0000000313167825 */ /* 0x000fe200078e0016 */
[----:B------:R-:W-:Y:S02]  /*1420*/  SEL R24, R26, R15, P0 ;  /* 0x0000000f1a187207 */ /* 0x000fe40000000000 */
[----:B------:R-:W-:Y:S01]  /*1430*/  ISETP.LT.U32.AND P0, PT, R25, R8, PT ;  /* 0x000000081900720c */ /* 0x000fe20003f01070 */
[----:B------:R-:W-:Y:S02]  /*1440*/  IMAD.IADD R23, R23, 0x1, R27 ;  /* 0x0000000117177824 */ /* 0x000fe400078e021b */
[----:B------:R-:W-:Y:S01]  /*1450*/  IMAD.X R31, RZ, RZ, R31, P1 ;  /* 0x000000ffff1f7224 */ /* 0x000fe200008e061f */
[----:B------:R-:W-:-:S02]  /*1460*/  ISETP.LT.U32.AND.EX P0, PT, R24, R9, PT, P0 ;  /* 0x000000091800720c */ /* 0x000fc40003f01100 */
[----:B------:R-:W-:Y:S02]  /*1470*/  ISETP.GE.U32.AND P1, PT, R22, R17, PT ;  /* 0x000000111600720c */ /* 0x000fe40003f26070 */
[----:B------:R-:W-:Y:S02]  /*1480*/  SEL R21, R25, R8, P0 ;  /* 0x0000000819157207 */ /* 0x000fe40000000000 */
[----:B------:R-:W-:Y:S02]  /*1490*/  SEL R27, R24, R9, P0 ;  /* 0x00000009181b7207 */ /* 0x000fe40000000000 */
[----:B------:R-:W-:Y:S02]  /*14a0*/  ISETP.GT.U32.AND P0, PT, R21, R30, PT ;  /* 0x0000001e1500720c */ /* 0x000fe40003f04070 */
[----:B------:R-:W-:Y:S02]  /*14b0*/  ISETP.GE.U32.AND.EX P1, PT, R23, R18, PT, P1 ;  /* 0x000000121700720c */ /* 0x000fe40003f26110 */
[----:B------:R-:W-:-:S13]  /*14c0*/  ISETP.GT.U32.AND.EX P0, PT, R27, R31, PT, P0 ;  /* 0x0000001f1b00720c */ /* 0x000fda0003f04100 */
[----:B------:R-:W-:Y:S05]  /*14d0*/  @!P0 BRA `(.L_x_27) ;  /* 0x0000000000448947 */ /* 0x000fea0003800000 */
.L_x_28:
[----:B0-----:R-:W0:Y:S01]  /*14e0*/  LDCU.128 UR12, c[0x0][0x380] ;  /* 0x00007000ff0c77ac */ /* 0x001e220008000c00 */
[C---:B------:R-:W-:Y:S01]  /*14f0*/  IMAD.SHL.U32 R24, R30.reuse, 0x4, RZ ;  /* 0x000000041e187824 */ /* 0x040fe200078e00ff */
[----:B------:R-:W-:-:S04]  /*1500*/  SHF.L.U64.HI R25, R30, 0x2, R31 ;  /* 0x000000021e197819 */ /* 0x000fc8000001021f */
[----:B0-----:R-:W-:-:S04]  /*1510*/  IADD3 R22, P0, PT, R24, UR12, RZ ;  /* 0x0000000c18167c10 */ /* 0x001fc8000ff1e0ff */
[----:B------:R-:W-:Y:S01]  /*1520*/  IADD3.X R23, PT, PT, R25, UR13, RZ, P0, !PT ;  /* 0x0000000d19177c10 */ /* 0x000fe200087fe4ff */
[----:B------:R-:W0:Y:S04]  /*1530*/  LDCU.64 UR12, c[0x0][0x3a8] ;  /* 0x00007500ff0c77ac */ /* 0x000e280008000a00 */
[----:B------:R-:W2:Y:S01]  /*1540*/  LDG.E R22, desc[UR6][R22.64] ;  /* 0x0000000616167981 */ /* 0x000ea2000c1e1900 */
[----:B------:R-:W-:Y:S01]  /*1550*/  IMAD.MOV.U32 R29, RZ, RZ, 0x3fc00000 ;  /* 0x3fc00000ff1d7424 */ /* 0x000fe200078e00ff */
[----:B------:R-:W-:-:S04]  /*1560*/  IADD3 R24, P0, PT, R24, UR14, RZ ;  /* 0x0000000e18187c10 */ /* 0x000fc8000ff1e0ff */
[----:B------:R-:W-:Y:S02]  /*1570*/  IADD3.X R25, PT, PT, R25, UR15, RZ, P0, !PT ;  /* 0x0000000f19197c10 */ /* 0x000fe400087fe4ff */
[----:B0-----:R-:W-:-:S04]  /*1580*/  IADD3 R30, P0, PT, R30, UR12, RZ ;  /* 0x0000000c1e1e7c10 */ /* 0x001fc8000ff1e0ff */
[----:B------:R-:W-:Y:S02]  /*1590*/  IADD3.X R31, PT, PT, R31, UR13, RZ, P0, !PT ;  /* 0x0000000d1f1f7c10 */ /* 0x000fe400087fe4ff */
[----:B------:R-:W-:-:S04]  /*15a0*/  ISETP.GE.U32.AND P0, PT, R30, R21, PT ;  /* 0x000000151e00720c */ /* 0x000fc80003f06070 */
[----:B------:R-:W-:Y:S01]  /*15b0*/  ISETP.GE.U32.AND.EX P0, PT, R31, R27, PT, P0 ;  /* 0x0000001b1f00720c */ /* 0x000fe20003f06100 */
[----:B--2---:R-:W-:-:S05]  /*15c0*/  FFMA R29, R22, R29, 2 ;  /* 0x40000000161d7423 */ /* 0x004fca000000001d */
[----:B------:R0:W-:Y:S07]  /*15d0*/  STG.E desc[UR6][R24.64], R29 ;  /* 0x0000001d18007986 */ /* 0x0001ee000c101906 */
[----:B------:R-:W-:Y:S05]  /*15e0*/  @!P0 BRA `(.L_x_28) ;  /* 0xfffffffc00bc8947 */ /* 0x000fea000383ffff */
.L_x_27:
[----:B------:R-:W-:Y:S05]  /*15f0*/  BSYNC.RECONVERGENT B2 ;  /* 0x0000000000027941 */ /* 0x000fea0003800200 */
.L_x_26:
[----:B------:R-:W-:Y:S05]  /*1600*/  @P1 BRA `(.L_x_22) ;  /* 0x0000000400201947 */ /* 0x000fea0003800000 */
[C---:B------:R-:W-:Y:S01]  /*1610*/  LEA R32, P1, R19.reuse, R6, 0xc ;  /* 0x0000000613207211 */ /* 0x040fe200078260ff */
[C---:B------:R-:W-:Y:S01]  /*1620*/  IMAD.SHL.U32 R22, R19.reuse, 0x4, RZ ;  /* 0x0000000413167824 */ /* 0x040fe200078e00ff */
[C-C-:B------:R-:W-:Y:S01]  /*1630*/  SHF.L.U64.HI R23, R19.reuse, 0x2, R20.reuse ;  /* 0x0000000213177819 */ /* 0x140fe20000010214 */
[----:B------:R-:W-:Y:S01]  /*1640*/  BSSY.RECONVERGENT B2, `(.L_x_29) ;  /* 0x0000023000027945 */ /* 0x000fe20003800200 */
[----:B------:R-:W-:Y:S02]  /*1650*/  IADD3 R32, P0, PT, R32, 0xc00, RZ ;  /* 0x00000c0020207810 */ /* 0x000fe40007f1e0ff */
[----:B------:R-:W-:Y:S02]  /*1660*/  LEA.HI.X R30, R19, R12, R20, 0xc, P1 ;  /* 0x0000000c131e7211 */ /* 0x000fe400008f6414 */
[----:B------:R-:W-:-:S03]  /*1670*/  LOP3.LUT R22, R22, 0x3, RZ, 0xfc, !PT ;  /* 0x0000000316167812 */ /* 0x000fc600078efcff */
[----:B------:R-:W-:Y:S01]  /*1680*/  IMAD.X R30, RZ, RZ, R30, P0 ;  /* 0x000000ffff1e7224 */ /* 0x000fe200000e061e */
[----:B------:R-:W-:Y:S02]  /*1690*/  ISETP.LT.U32.AND P0, PT, R32, R13, PT ;  /* 0x0000000d2000720c */ /* 0x000fe40003f01070 */
[----:B------:R-:W-:Y:S02]  /*16a0*/  ISETP.GE.U32.AND P1, PT, R22, R17, PT ;  /* 0x000000111600720c */ /* 0x000fe40003f26070 */
[----:B------:R-:W-:Y:S02]  /*16b0*/  ISETP.LT.U32.AND.EX P0, PT, R30, R15, PT, P0 ;  /* 0x0000000f1e00720c */ /* 0x000fe40003f01100 */
[----:B------:R-:W-:Y:S02]  /*16c0*/  ISETP.GE.U32.AND.EX P1, PT, R23, R18, PT, P1 ;  /* 0x000000121700720c */ /* 0x000fe40003f26110 */
[----:B------:R-:W-:Y:S02]  /*16d0*/  SEL R21, R32, R13, P0 ;  /* 0x0000000d20157207 */ /* 0x000fe40000000000 */
[----:B0-----:R-:W-:-:S02]  /*16e0*/  SEL R24, R30, R15, P0 ;  /* 0x0000000f1e187207 */ /* 0x001fc40000000000 */
[----:B------:R-:W-:-:S04]  /*16f0*/  ISETP.LT.U32.AND P0, PT, R21, R8, PT ;  /* 0x000000081500720c */ /* 0x000fc80003f01070 */
[----:B------:R-:W-:-:S04]  /*1700*/  ISETP.LT.U32.AND.EX P0, PT, R24, R9, PT, P0 ;  /* 0x000000091800720c */ /* 0x000fc80003f01100 */
[----:B------:R-:W-:Y:S02]  /*1710*/  SEL R21, R21, R8, P0 ;  /* 0x0000000815157207 */ /* 0x000fe40000000000 */
[----:B------:R-:W-:Y:S02]  /*1720*/  SEL R29, R24, R9, P0 ;  /* 0x00000009181d7207 */ /* 0x000fe40000000000 */
[----:B------:R-:W-:-:S04]  /*1730*/  ISETP.GT.U32.AND P0, PT, R21, R28, PT ;  /* 0x0000001c1500720c */ /* 0x000fc80003f04070 */
[----:B------:R-:W-:-:S13]  /*1740*/  ISETP.GT.U32.AND.EX P0, PT, R29, R26, PT, P0 ;  /* 0x0000001a1d00720c */ /* 0x000fda0003f04100 */
[----:B------:R-:W-:Y:S05]  /*1750*/  @!P0 BRA `(.L_x_30) ;  /* 0x0000000000448947 */ /* 0x000fea0003800000 */
.L_x_31:
        /* <DEDUP_REMOVED lines=17> */
.L_x_30:
[----:B------:R-:W-:Y:S05]  /*1870*/  BSYNC.RECONVERGENT B2 ;  /* 0x0000000000027941 */ /* 0x000fea0003800200 */
.L_x_29:
[----:B------:R-:W-:Y:S05]  /*1880*/  @P1 BRA `(.L_x_22) ;  /* 0x0000000000801947 */ /* 0x000fea0003800000 */
[----:B------:R-:W-:-:S04]  /*1890*/  LEA R22, P1, R19, R6, 0xc ;  /* 0x0000000613167211 */ /* 0x000fc800078260ff */
[----:B------:R-:W-:Y:S02]  /*18a0*/  IADD3 R22, P0, PT, R22, 0x1000, RZ ;  /* 0x0000100016167810 */ /* 0x000fe40007f1e0ff */
[----:B0-----:R-:W-:-:S05]  /*18b0*/  LEA.HI.X R24, R19, R12, R20, 0xc, P1 ;  /* 0x0000000c13187211 */ /* 0x001fca00008f6414 */
[----:B------:R-:W-:Y:S01]  /*18c0*/  IMAD.X R24, RZ, RZ, R24, P0 ;  /* 0x000000ffff187224 */ /* 0x000fe200000e0618 */
[----:B------:R-:W-:-:S04]  /*18d0*/  ISETP.LT.U32.AND P0, PT, R22, R13, PT ;  /* 0x0000000d1600720c */ /* 0x000fc80003f01070 */
[----:B------:R-:W-:-:S04]  /*18e0*/  ISETP.LT.U32.AND.EX P0, PT, R24, R15, PT, P0 ;  /* 0x0000000f1800720c */ /* 0x000fc80003f01100 */
[----:B------:R-:W-:Y:S02]  /*18f0*/  SEL R21, R22, R13, P0 ;  /* 0x0000000d16157207 */ /* 0x000fe40000000000 */
[----:B------:R-:W-:Y:S02]  /*1900*/  SEL R22, R24, R15, P0 ;  /* 0x0000000f18167207 */ /* 0x000fe40000000000 */
[----:B------:R-:W-:-:S04]  /*1910*/  ISETP.LT.U32.AND P0, PT, R21, R8, PT ;  /* 0x000000081500720c */ /* 0x000fc80003f01070 */
[----:B------:R-:W-:-:S04]  /*1920*/  ISETP.LT.U32.AND.EX P0, PT, R22, R9, PT, P0 ;  /* 0x000000091600720c */ /* 0x000fc80003f01100 */
[----:B------:R-:W-:Y:S02]  /*1930*/  SEL R25, R21, R8, P0 ;  /* 0x0000000815197207 */ /* 0x000fe40000000000 */
[----:B------:R-:W-:Y:S02]  /*1940*/  SEL R27, R22, R9, P0 ;  /* 0x00000009161b7207 */ /* 0x000fe40000000000 */
[----:B------:R-:W-:-:S04]  /*1950*/  ISETP.GT.U32.AND P0, PT, R25, R32, PT ;  /* 0x000000201900720c */ /* 0x000fc80003f04070 */
[----:B------:R-:W-:-:S13]  /*1960*/  ISETP.GT.U32.AND.EX P0, PT, R27, R30, PT, P0 ;  /* 0x0000001e1b00720c */ /* 0x000fda0003f04100 */
[----:B------:R-:W-:Y:S05]  /*1970*/  @!P0 BRA `(.L_x_22) ;  /* 0x0000000000448947 */ /* 0x000fea0003800000 */
.L_x_32:
[----:B------:R-:W0:Y:S01]  /*1980*/  LDCU.128 UR12, c[0x0][0x380] ;  /* 0x00007000ff0c77ac */ /* 0x000e220008000c00 */
[C---:B-1----:R-:W-:Y:S01]  /*1990*/  IMAD.SHL.U32 R22, R32.reuse, 0x4, RZ ;  /* 0x0000000420167824 */ /* 0x042fe200078e00ff */
        /* <DEDUP_REMOVED lines=15> */
.L_x_22:
[----:B------:R-:W-:Y:S05]  /*1a90*/  BSYNC.RECONVERGENT B1 ;  /* 0x0000000000017941 */ /* 0x000fea0003800200 */
.L_x_21:
[----:B------:R-:W-:Y:S02]  /*1aa0*/  ISETP.GT.U32.AND P0, PT, R14, 0x1, PT ;  /* 0x000000010e00780c */ /* 0x000fe40003f04070 */
[----:B------:R-:W-:Y:S02]  /*1ab0*/  IADD3 R19, P1, PT, R19, 0x1, RZ ;  /* 0x0000000113137810 */ /* 0x000fe40007f3e0ff */
[----:B------:R-:W-:-:S03]  /*1ac0*/  ISETP.GT.U32.AND.EX P0, PT, R16, RZ, PT, P0 ;  /* 0x000000ff1000720c */ /* 0x000fc60003f04100 */
[----:B------:R-:W-:Y:S01]  /*1ad0*/  IMAD.X R20, RZ, RZ, R20, P1 ;  /* 0x000000ffff147224 */ /* 0x000fe200008e0614 */
[----:B------:R-:W-:Y:S02]  /*1ae0*/  SEL R8, R14, 0x1, P0 ;  /* 0x000000010e087807 */ /* 0x000fe40000000000 */
[----:B------:R-:W-:Y:S02]  /*1af0*/  SEL R9, R16, RZ, P0 ;  /* 0x000000ff10097207 */ /* 0x000fe40000000000 */
[----:B------:R-:W-:-:S04]  /*1b00*/  ISETP.NE.U32.AND P0, PT, R19, R8, PT ;  /* 0x000000081300720c */ /* 0x000fc80003f05070 */
[----:B------:R-:W-:-:S13]  /*1b10*/  ISETP.NE.AND.EX P0, PT, R20, R9, PT, P0 ;  /* 0x000000091400720c */ /* 0x000fda0003f05300 */
[----:B------:R-:W-:Y:S05]  /*1b20*/  @P0 BRA `(.L_x_33) ;  /* 0xffffffec00a80947 */ /* 0x000fea000383ffff */
.L_x_1:
[----:B------:R-:W-:Y:S05]  /*1b30*/  BSYNC.RECONVERGENT B0 ;  /* 0x0000000000007941 */ /* 0x000fea0003800200 */
.L_x_0:
[----:B------:R-:W4:Y:S01]  /*1b40*/  LDCU.64 UR10, c[0x0][0x398] ;  /* 0x00007300ff0a77ac */ /* 0x000f220008000a00 */
[----:B0123--:R-:W-:Y:S01]  /*1b50*/  IADD3 R8, P0, PT, R2, UR4, RZ ;  /* 0x0000000402087c10 */ /* 0x00ffe2000ff1e0ff */
[----:B------:R-:W0:Y:S04]  /*1b60*/  LDCU UR5, c[0x0][0x3a0] ;  /* 0x00007400ff0577ac */ /* 0x000e280008000800 */
[----:B------:R-:W-:Y:S01]  /*1b70*/  IMAD.X R6, RZ, RZ, R0, P0 ;  /* 0x000000ffff067224 */ /* 0x000fe200000e0600 */
[----:B------:R-:W1:Y:S01]  /*1b80*/  LDCU.64 UR8, c[0x0][0x398] ;  /* 0x00007300ff0877ac */ /* 0x000e620008000a00 */
[----:B------:R-:W-:Y:S02]  /*1b90*/  UIADD3 UR4, UPT, UPT, UR4, 0x1, URZ ;  /* 0x0000000104047890 */ /* 0x000fe4000fffe0ff */
[----:B----4-:R-:W-:-:S02]  /*1ba0*/  IMAD R9, R6, UR10, RZ ;  /* 0x0000000a06097c24 */ /* 0x010fc4000f8e02ff */
[----:B------:R-:W-:Y:S01]  /*1bb0*/  IMAD.WIDE.U32 R6, R8, UR10, RZ ;  /* 0x0000000a08067c25 */ /* 0x000fe2000f8e00ff */
[----:B0-----:R-:W-:-:S03]  /*1bc0*/  UISETP.NE.AND UP0, UPT, UR4, UR5, UPT ;  /* 0x000000050400728c */ /* 0x001fc6000bf05270 */
[----:B------:R-:W-:Y:S01]  /*1bd0*/  IMAD R13, R8, UR11, R9 ;  /* 0x0000000b080d7c24 */ /* 0x000fe2000f8e0209 */
[----:B------:R-:W-:Y:S02]  /*1be0*/  IADD3 R9, P2, PT, R6, UR10, RZ ;  /* 0x0000000a06097c10 */ /* 0x000fe4000ff5e0ff */
[----:B-1----:R-:W-:Y:S01]  /*1bf0*/  IADD3 R10, P1, PT, R10, -UR8, RZ ;  /* 0x800000080a0a7c10 */ /* 0x002fe2000ff3e0ff */
[----:B------:R-:W-:Y:S01]  /*1c00*/  IMAD.IADD R13, R7, 0x1, R13 ;  /* 0x00000001070d7824 */ /* 0x000fe200078e020d */
[----:B------:R-:W-:Y:S02]  /*1c10*/  IADD3 R9, P0, PT, R9, UR8, RZ ;  /* 0x0000000809097c10 */ /* 0x000fe4000ff1e0ff */
[----:B------:R-:W-:Y:S02]  /*1c20*/  IADD3.X R11, PT, PT, R11, ~UR9, RZ, P1, !PT ;  /* 0x800000090b0b7c10 */ /* 0x000fe40008ffe4ff */
[----:B------:R-:W-:-:S04]  /*1c30*/  IADD3.X R13, PT, PT, R13, UR11, RZ, P2, !PT ;  /* 0x0000000b0d0d7c10 */ /* 0x000fc800097fe4ff */
[----:B------:R-:W-:Y:S01]  /*1c40*/  IADD3.X R12, PT, PT, R13, UR9, RZ, P0, !PT ;  /* 0x000000090d0c7c10 */ /* 0x000fe200087fe4ff */
[----:B------:R-:W-:Y:S06]  /*1c50*/  BRA.U UP0, `(.L_x_34) ;  /* 0xffffffe500607547 */ /* 0x000fec000b83ffff */
[----:B------:R-:W-:Y:S05]  /*1c60*/  EXIT ;  /* 0x000000000000794d */ /* 0x000fea0003800000 */
.L_x_35:
[----:B------:R-:W-:-:S00]  /*1c70*/  BRA `(.L_x_35) ;  /* 0xfffffffc00fc7947 */ /* 0x000fc0000383ffff */
[----:B------:R-:W-:-:S00]  /*1c80*/  NOP ;  /* 0x0000000000007918 */ /* 0x000fc00000000000 */
[----:B------:R-:W-:-:S00]  /*1c90*/  NOP ;  /* 0x0000000000007918 */ /* 0x000fc00000000000 */
[----:B------:R-:W-:-:S00]  /*1ca0*/  NOP ;  /* 0x0000000000007918 */ /* 0x000fc00000000000 */
[----:B------:R-:W-:-:S00]  /*1cb0*/  NOP ;  /* 0x0000000000007918 */ /* 0x000fc00000000000 */
[----:B------:R-:W-:-:S00]  /*1cc0*/  NOP ;  /* 0x0000000000007918 */ /* 0x000fc00000000000 */
[----:B------:R-:W-:-:S00]  /*1cd0*/  NOP ;  /* 0x0000000000007918 */ /* 0x000fc00000000000 */
[----:B------:R-:W-:-:S00]  /*1ce0*/  NOP ;  /* 0x0000000000007918 */ /* 0x000fc00000000000 */
[----:B------:R-:W-:-:S00]  /*1cf0*/  NOP ;  /* 0x0000000000007918 */ /* 0x000fc00000000000 */
.L_x_36:


//--------------------- .nv.shared.reserved.0     --------------------------
	.section	.nv.shared.reserved.0,"aw",@nobits
	.weak		__nv_reservedSMEM_offset_0_alias
	.size		__nv_reservedSMEM_offset_0_alias, 0, 64
	.other		__nv_reservedSMEM_offset_0_alias,@"STO_CUDA_RESERVED_SHARED STV_DEFAULT"
__nv_reservedSMEM_offset_0_alias:
	.zero		0
	.zero		64


//--------------------- .nv.constant0._Z19seq_prefetch_kernelPKfPfmmimi --------------------------
	.section	.nv.constant0._Z19seq_prefetch_kernelPKfPfmmimi,"a",@progbits
	.sectionflags	@""
	.align	4
.nv.constant0._Z19seq_prefetch_kernelPKfPfmmimi:
	.zero		948


//--------------------- SYMBOLS --------------------------

	.type		.nv.reservedSmem.offset0,@object
	.size		.nv.reservedSmem.offset0,0x4
